//
// Generated by NVIDIA NVVM Compiler
//
// Compiler Build ID: CL-36424714
// Cuda compilation tools, release 13.0, V13.0.88
// Based on NVVM 20.0.0
//

.version 9.0
.target sm_100
.address_size 64

	// .globl	_Z18swa_forward_kernelPK13__nv_bfloat16S1_S1_PS_S2_iiii
.extern .shared .align 16 .b8 smem[];

.visible .entry _Z18swa_forward_kernelPK13__nv_bfloat16S1_S1_PS_S2_iiii(
	.param .u64 .ptr .align 1 _Z18swa_forward_kernelPK13__nv_bfloat16S1_S1_PS_S2_iiii_param_0,
	.param .u64 .ptr .align 1 _Z18swa_forward_kernelPK13__nv_bfloat16S1_S1_PS_S2_iiii_param_1,
	.param .u64 .ptr .align 1 _Z18swa_forward_kernelPK13__nv_bfloat16S1_S1_PS_S2_iiii_param_2,
	.param .u64 .ptr .align 1 _Z18swa_forward_kernelPK13__nv_bfloat16S1_S1_PS_S2_iiii_param_3,
	.param .u64 .ptr .align 1 _Z18swa_forward_kernelPK13__nv_bfloat16S1_S1_PS_S2_iiii_param_4,
	.param .u32 _Z18swa_forward_kernelPK13__nv_bfloat16S1_S1_PS_S2_iiii_param_5,
	.param .u32 _Z18swa_forward_kernelPK13__nv_bfloat16S1_S1_PS_S2_iiii_param_6,
	.param .u32 _Z18swa_forward_kernelPK13__nv_bfloat16S1_S1_PS_S2_iiii_param_7,
	.param .u32 _Z18swa_forward_kernelPK13__nv_bfloat16S1_S1_PS_S2_iiii_param_8
)
{
	.reg .pred 	%p<78>;
	.reg .b16 	%rs<48>;
	.reg .b32 	%r<229>;
	.reg .b32 	%f<353>;
	.reg .b64 	%rd<62>;

	ld.param.u64 	%rd4, [_Z18swa_forward_kernelPK13__nv_bfloat16S1_S1_PS_S2_iiii_param_0];
	ld.param.u64 	%rd5, [_Z18swa_forward_kernelPK13__nv_bfloat16S1_S1_PS_S2_iiii_param_1];
	ld.param.u64 	%rd7, [_Z18swa_forward_kernelPK13__nv_bfloat16S1_S1_PS_S2_iiii_param_2];
	ld.param.u64 	%rd8, [_Z18swa_forward_kernelPK13__nv_bfloat16S1_S1_PS_S2_iiii_param_4];
	ld.param.u32 	%r99, [_Z18swa_forward_kernelPK13__nv_bfloat16S1_S1_PS_S2_iiii_param_5];
	ld.param.u32 	%r100, [_Z18swa_forward_kernelPK13__nv_bfloat16S1_S1_PS_S2_iiii_param_6];
	ld.param.u32 	%r101, [_Z18swa_forward_kernelPK13__nv_bfloat16S1_S1_PS_S2_iiii_param_7];
	ld.param.u32 	%r102, [_Z18swa_forward_kernelPK13__nv_bfloat16S1_S1_PS_S2_iiii_param_8];
	cvta.to.global.u64 	%rd1, %rd8;
	cvta.to.global.u64 	%rd2, %rd7;
	mov.u32 	%r1, %ctaid.x;
	mov.u32 	%r2, %ctaid.y;
	mov.u32 	%r3, %tid.x;
	mul.lo.s32 	%r4, %r101, %r100;
	mul.lo.s32 	%r5, %r101, %r1;
	add.s32 	%r6, %r2, 1;
	setp.lt.s32 	%p1, %r6, %r102;
	sub.s32 	%r103, %r6, %r102;
	selp.b32 	%r7, 0, %r103, %p1;
	sub.s32 	%r8, %r2, %r7;
	shl.b32 	%r9, %r102, 2;
	setp.ge.s32 	%p2, %r3, %r101;
	shl.b32 	%r104, %r3, 2;
	mov.u32 	%r105, smem;
	add.s32 	%r10, %r105, %r104;
	@%p2 bra 	$L__BB0_2;
	cvta.to.global.u64 	%rd9, %rd4;
	add.s32 	%r106, %r5, %r3;
	mad.lo.s32 	%r107, %r4, %r2, %r106;
	mul.wide.s32 	%rd10, %r107, 2;
	add.s64 	%rd11, %rd9, %rd10;
	ld.global.nc.u16 	%rs1, [%rd11];
	// begin inline asm
	{ cvt.f32.bf16 %f39, %rs1;}

	// end inline asm
	st.shared.f32 	[%r10], %f39;
$L__BB0_2:
	shl.b32 	%r108, %r101, 2;
	add.s32 	%r11, %r105, %r108;
	add.s32 	%r12, %r11, %r9;
	bar.sync 	0;
	setp.lt.s32 	%p3, %r102, 1;
	@%p3 bra 	$L__BB0_16;
	add.s32 	%r13, %r12, %r9;
	add.s32 	%r14, %r13, %r104;
	mov.u32 	%r15, %ntid.x;
	cvta.to.global.u64 	%rd3, %rd5;
	cvt.rn.f32.s32 	%f40, %r101;
	rsqrt.approx.f32 	%f1, %f40;
	mov.b32 	%r201, 0;
$L__BB0_4:
	setp.ge.s32 	%p4, %r3, %r101;
	setp.gt.s32 	%p5, %r201, %r8;
	mov.f32 	%f328, 0f00000000;
	or.pred  	%p6, %p4, %p5;
	@%p6 bra 	$L__BB0_6;
	add.s32 	%r112, %r201, %r7;
	ld.shared.f32 	%f43, [%r10];
	add.s32 	%r113, %r5, %r3;
	mad.lo.s32 	%r114, %r112, %r4, %r113;
	mul.wide.s32 	%rd12, %r114, 2;
	add.s64 	%rd13, %rd3, %rd12;
	ld.global.nc.u16 	%rs2, [%rd13];
	// begin inline asm
	{ cvt.f32.bf16 %f42, %rs2;}

	// end inline asm
	mul.f32 	%f328, %f43, %f42;
$L__BB0_6:
	setp.lt.u32 	%p7, %r15, 2;
	st.shared.f32 	[%r14], %f328;
	bar.sync 	0;
	@%p7 bra 	$L__BB0_11;
	mov.u32 	%r202, %r15;
$L__BB0_8:
	shr.u32 	%r18, %r202, 1;
	setp.ge.u32 	%p8, %r3, %r18;
	@%p8 bra 	$L__BB0_10;
	shl.b32 	%r115, %r18, 2;
	add.s32 	%r116, %r14, %r115;
	ld.shared.f32 	%f44, [%r116];
	ld.shared.f32 	%f45, [%r14];
	add.f32 	%f46, %f44, %f45;
	st.shared.f32 	[%r14], %f46;
$L__BB0_10:
	bar.sync 	0;
	setp.gt.u32 	%p9, %r202, 3;
	mov.u32 	%r202, %r18;
	@%p9 bra 	$L__BB0_8;
$L__BB0_11:
	setp.ne.s32 	%p10, %r3, 0;
	@%p10 bra 	$L__BB0_15;
	@%p5 bra 	$L__BB0_14;
	ld.shared.f32 	%f47, [%r13];
	mul.f32 	%f48, %f1, %f47;
	shl.b32 	%r117, %r201, 2;
	add.s32 	%r118, %r11, %r117;
	st.shared.f32 	[%r118], %f48;
	bra.uni 	$L__BB0_15;
$L__BB0_14:
	shl.b32 	%r119, %r201, 2;
	add.s32 	%r120, %r11, %r119;
	mov.b32 	%r121, -8388609;
	st.shared.u32 	[%r120], %r121;
$L__BB0_15:
	bar.sync 	0;
	add.s32 	%r201, %r201, 1;
	setp.ne.s32 	%p12, %r201, %r102;
	@%p12 bra 	$L__BB0_4;
$L__BB0_16:
	bar.sync 	0;
	setp.ne.s32 	%p13, %r3, 0;
	@%p13 bra 	$L__BB0_51;
	setp.lt.s32 	%p14, %r102, 1;
	mov.f32 	%f336, 0fFF7FFFFF;
	@%p14 bra 	$L__BB0_30;
	and.b32  	%r20, %r102, 15;
	setp.lt.u32 	%p15, %r102, 16;
	mov.f32 	%f336, 0fFF7FFFFF;
	mov.b32 	%r203, 0;
	@%p15 bra 	$L__BB0_21;
	and.b32  	%r203, %r102, 2147483632;
	neg.s32 	%r209, %r203;
	shl.b32 	%r123, %r101, 2;
	mov.u32 	%r124, smem;
	add.s32 	%r125, %r123, %r124;
	add.s32 	%r208, %r125, 32;
	mov.f32 	%f336, 0fFF7FFFFF;
$L__BB0_20:
	.pragma "nounroll";
	ld.shared.f32 	%f53, [%r208+-32];
	setp.gt.f32 	%p16, %f53, %f336;
	selp.f32 	%f54, %f53, %f336, %p16;
	ld.shared.f32 	%f55, [%r208+-28];
	setp.gt.f32 	%p17, %f55, %f54;
	selp.f32 	%f56, %f55, %f54, %p17;
	ld.shared.f32 	%f57, [%r208+-24];
	setp.gt.f32 	%p18, %f57, %f56;
	selp.f32 	%f58, %f57, %f56, %p18;
	ld.shared.f32 	%f59, [%r208+-20];
	setp.gt.f32 	%p19, %f59, %f58;
	selp.f32 	%f60, %f59, %f58, %p19;
	ld.shared.f32 	%f61, [%r208+-16];
	setp.gt.f32 	%p20, %f61, %f60;
	selp.f32 	%f62, %f61, %f60, %p20;
	ld.shared.f32 	%f63, [%r208+-12];
	setp.gt.f32 	%p21, %f63, %f62;
	selp.f32 	%f64, %f63, %f62, %p21;
	ld.shared.f32 	%f65, [%r208+-8];
	setp.gt.f32 	%p22, %f65, %f64;
	selp.f32 	%f66, %f65, %f64, %p22;
	ld.shared.f32 	%f67, [%r208+-4];
	setp.gt.f32 	%p23, %f67, %f66;
	selp.f32 	%f68, %f67, %f66, %p23;
	ld.shared.f32 	%f69, [%r208];
	setp.gt.f32 	%p24, %f69, %f68;
	selp.f32 	%f70, %f69, %f68, %p24;
	ld.shared.f32 	%f71, [%r208+4];
	setp.gt.f32 	%p25, %f71, %f70;
	selp.f32 	%f72, %f71, %f70, %p25;
	ld.shared.f32 	%f73, [%r208+8];
	setp.gt.f32 	%p26, %f73, %f72;
	selp.f32 	%f74, %f73, %f72, %p26;
	ld.shared.f32 	%f75, [%r208+12];
	setp.gt.f32 	%p27, %f75, %f74;
	selp.f32 	%f76, %f75, %f74, %p27;
	ld.shared.f32 	%f77, [%r208+16];
	setp.gt.f32 	%p28, %f77, %f76;
	selp.f32 	%f78, %f77, %f76, %p28;
	ld.shared.f32 	%f79, [%r208+20];
	setp.gt.f32 	%p29, %f79, %f78;
	selp.f32 	%f80, %f79, %f78, %p29;
	ld.shared.f32 	%f81, [%r208+24];
	setp.gt.f32 	%p30, %f81, %f80;
	selp.f32 	%f82, %f81, %f80, %p30;
	ld.shared.f32 	%f83, [%r208+28];
	setp.gt.f32 	%p31, %f83, %f82;
	selp.f32 	%f336, %f83, %f82, %p31;
	add.s32 	%r209, %r209, 16;
	add.s32 	%r208, %r208, 64;
	setp.eq.s32 	%p32, %r209, 0;
	@%p32 bra 	$L__BB0_21;
	bra.uni 	$L__BB0_20;
$L__BB0_21:
	setp.eq.s32 	%p33, %r20, 0;
	@%p33 bra 	$L__BB0_30;
	and.b32  	%r25, %r102, 7;
	setp.lt.u32 	%p34, %r20, 8;
	@%p34 bra 	$L__BB0_24;
	shl.b32 	%r126, %r203, 2;
	add.s32 	%r127, %r11, %r126;
	ld.shared.f32 	%f85, [%r127];
	setp.gt.f32 	%p35, %f85, %f336;
	selp.f32 	%f86, %f85, %f336, %p35;
	ld.shared.f32 	%f87, [%r127+4];
	setp.gt.f32 	%p36, %f87, %f86;
	selp.f32 	%f88, %f87, %f86, %p36;
	ld.shared.f32 	%f89, [%r127+8];
	setp.gt.f32 	%p37, %f89, %f88;
	selp.f32 	%f90, %f89, %f88, %p37;
	ld.shared.f32 	%f91, [%r127+12];
	setp.gt.f32 	%p38, %f91, %f90;
	selp.f32 	%f92, %f91, %f90, %p38;
	ld.shared.f32 	%f93, [%r127+16];
	setp.gt.f32 	%p39, %f93, %f92;
	selp.f32 	%f94, %f93, %f92, %p39;
	ld.shared.f32 	%f95, [%r127+20];
	setp.gt.f32 	%p40, %f95, %f94;
	selp.f32 	%f96, %f95, %f94, %p40;
	ld.shared.f32 	%f97, [%r127+24];
	setp.gt.f32 	%p41, %f97, %f96;
	selp.f32 	%f98, %f97, %f96, %p41;
	ld.shared.f32 	%f99, [%r127+28];
	setp.gt.f32 	%p42, %f99, %f98;
	selp.f32 	%f336, %f99, %f98, %p42;
	add.s32 	%r203, %r203, 8;
$L__BB0_24:
	setp.eq.s32 	%p43, %r25, 0;
	@%p43 bra 	$L__BB0_30;
	and.b32  	%r28, %r102, 3;
	setp.lt.u32 	%p44, %r25, 4;
	@%p44 bra 	$L__BB0_27;
	shl.b32 	%r128, %r203, 2;
	add.s32 	%r129, %r11, %r128;
	ld.shared.f32 	%f101, [%r129];
	setp.gt.f32 	%p45, %f101, %f336;
	selp.f32 	%f102, %f101, %f336, %p45;
	ld.shared.f32 	%f103, [%r129+4];
	setp.gt.f32 	%p46, %f103, %f102;
	selp.f32 	%f104, %f103, %f102, %p46;
	ld.shared.f32 	%f105, [%r129+8];
	setp.gt.f32 	%p47, %f105, %f104;
	selp.f32 	%f106, %f105, %f104, %p47;
	ld.shared.f32 	%f107, [%r129+12];
	setp.gt.f32 	%p48, %f107, %f106;
	selp.f32 	%f336, %f107, %f106, %p48;
	add.s32 	%r203, %r203, 4;
$L__BB0_27:
	setp.eq.s32 	%p49, %r28, 0;
	@%p49 bra 	$L__BB0_30;
	shl.b32 	%r130, %r203, 2;
	shl.b32 	%r131, %r101, 2;
	add.s32 	%r132, %r130, %r131;
	mov.u32 	%r133, smem;
	add.s32 	%r207, %r133, %r132;
	neg.s32 	%r206, %r28;
$L__BB0_29:
	.pragma "nounroll";
	ld.shared.f32 	%f108, [%r207];
	setp.gt.f32 	%p50, %f108, %f336;
	selp.f32 	%f336, %f108, %f336, %p50;
	add.s32 	%r207, %r207, 4;
	add.s32 	%r206, %r206, 1;
	setp.ne.s32 	%p51, %r206, 0;
	@%p51 bra 	$L__BB0_29;
$L__BB0_30:
	setp.lt.s32 	%p52, %r102, 1;
	mov.f32 	%f343, 0f00000000;
	@%p52 bra 	$L__BB0_39;
	and.b32  	%r37, %r102, 3;
	setp.lt.u32 	%p53, %r102, 4;
	mov.f32 	%f343, 0f00000000;
	mov.b32 	%r212, 0;
	@%p53 bra 	$L__BB0_34;
	and.b32  	%r212, %r102, 2147483644;
	neg.s32 	%r211, %r212;
	shl.b32 	%r135, %r101, 2;
	mov.u32 	%r136, smem;
	add.s32 	%r137, %r135, %r136;
	add.s32 	%r210, %r137, 12;
	mov.f32 	%f343, 0f00000000;
$L__BB0_33:
	.pragma "nounroll";
	ld.shared.f32 	%f113, [%r210+-12];
	sub.f32 	%f114, %f113, %f336;
	fma.rn.f32 	%f115, %f114, 0f3BBB989D, 0f3F000000;
	cvt.sat.f32.f32 	%f116, %f115;
	mov.f32 	%f117, 0f4B400001;
	mov.f32 	%f118, 0f437C0000;
	fma.rm.f32 	%f119, %f116, %f118, %f117;
	add.f32 	%f120, %f119, 0fCB40007F;
	neg.f32 	%f121, %f120;
	fma.rn.f32 	%f122, %f114, 0f3FB8AA3B, %f121;
	fma.rn.f32 	%f123, %f114, 0f32A57060, %f122;
	mov.b32 	%r138, %f119;
	shl.b32 	%r139, %r138, 23;
	mov.b32 	%f124, %r139;
	ex2.approx.ftz.f32 	%f125, %f123;
	mul.f32 	%f126, %f125, %f124;
	add.s32 	%r140, %r210, %r9;
	st.shared.f32 	[%r140+-12], %f126;
	add.f32 	%f127, %f343, %f126;
	ld.shared.f32 	%f128, [%r210+-8];
	sub.f32 	%f129, %f128, %f336;
	fma.rn.f32 	%f130, %f129, 0f3BBB989D, 0f3F000000;
	cvt.sat.f32.f32 	%f131, %f130;
	fma.rm.f32 	%f132, %f131, %f118, %f117;
	add.f32 	%f133, %f132, 0fCB40007F;
	neg.f32 	%f134, %f133;
	fma.rn.f32 	%f135, %f129, 0f3FB8AA3B, %f134;
	fma.rn.f32 	%f136, %f129, 0f32A57060, %f135;
	mov.b32 	%r141, %f132;
	shl.b32 	%r142, %r141, 23;
	mov.b32 	%f137, %r142;
	ex2.approx.ftz.f32 	%f138, %f136;
	mul.f32 	%f139, %f138, %f137;
	st.shared.f32 	[%r140+-8], %f139;
	add.f32 	%f140, %f127, %f139;
	ld.shared.f32 	%f141, [%r210+-4];
	sub.f32 	%f142, %f141, %f336;
	fma.rn.f32 	%f143, %f142, 0f3BBB989D, 0f3F000000;
	cvt.sat.f32.f32 	%f144, %f143;
	fma.rm.f32 	%f145, %f144, %f118, %f117;
	add.f32 	%f146, %f145, 0fCB40007F;
	neg.f32 	%f147, %f146;
	fma.rn.f32 	%f148, %f142, 0f3FB8AA3B, %f147;
	fma.rn.f32 	%f149, %f142, 0f32A57060, %f148;
	mov.b32 	%r143, %f145;
	shl.b32 	%r144, %r143, 23;
	mov.b32 	%f150, %r144;
	ex2.approx.ftz.f32 	%f151, %f149;
	mul.f32 	%f152, %f151, %f150;
	st.shared.f32 	[%r140+-4], %f152;
	add.f32 	%f153, %f140, %f152;
	ld.shared.f32 	%f154, [%r210];
	sub.f32 	%f155, %f154, %f336;
	fma.rn.f32 	%f156, %f155, 0f3BBB989D, 0f3F000000;
	cvt.sat.f32.f32 	%f157, %f156;
	fma.rm.f32 	%f158, %f157, %f118, %f117;
	add.f32 	%f159, %f158, 0fCB40007F;
	neg.f32 	%f160, %f159;
	fma.rn.f32 	%f161, %f155, 0f3FB8AA3B, %f160;
	fma.rn.f32 	%f162, %f155, 0f32A57060, %f161;
	mov.b32 	%r145, %f158;
	shl.b32 	%r146, %r145, 23;
	mov.b32 	%f163, %r146;
	ex2.approx.ftz.f32 	%f164, %f162;
	mul.f32 	%f165, %f164, %f163;
	st.shared.f32 	[%r140], %f165;
	add.f32 	%f343, %f153, %f165;
	add.s32 	%r211, %r211, 4;
	add.s32 	%r210, %r210, 16;
	setp.ne.s32 	%p54, %r211, 0;
	@%p54 bra 	$L__BB0_33;
$L__BB0_34:
	setp.eq.s32 	%p55, %r37, 0;
	@%p55 bra 	$L__BB0_39;
	setp.eq.s32 	%p56, %r37, 1;
	@%p56 bra 	$L__BB0_37;
	shl.b32 	%r147, %r212, 2;
	add.s32 	%r148, %r11, %r147;
	ld.shared.f32 	%f167, [%r148];
	sub.f32 	%f168, %f167, %f336;
	fma.rn.f32 	%f169, %f168, 0f3BBB989D, 0f3F000000;
	cvt.sat.f32.f32 	%f170, %f169;
	mov.f32 	%f171, 0f4B400001;
	mov.f32 	%f172, 0f437C0000;
	fma.rm.f32 	%f173, %f170, %f172, %f171;
	add.f32 	%f174, %f173, 0fCB40007F;
	neg.f32 	%f175, %f174;
	fma.rn.f32 	%f176, %f168, 0f3FB8AA3B, %f175;
	fma.rn.f32 	%f177, %f168, 0f32A57060, %f176;
	mov.b32 	%r149, %f173;
	shl.b32 	%r150, %r149, 23;
	mov.b32 	%f178, %r150;
	ex2.approx.ftz.f32 	%f179, %f177;
	mul.f32 	%f180, %f179, %f178;
	add.s32 	%r151, %r12, %r147;
	st.shared.f32 	[%r151], %f180;
	add.f32 	%f181, %f343, %f180;
	ld.shared.f32 	%f182, [%r148+4];
	sub.f32 	%f183, %f182, %f336;
	fma.rn.f32 	%f184, %f183, 0f3BBB989D, 0f3F000000;
	cvt.sat.f32.f32 	%f185, %f184;
	fma.rm.f32 	%f186, %f185, %f172, %f171;
	add.f32 	%f187, %f186, 0fCB40007F;
	neg.f32 	%f188, %f187;
	fma.rn.f32 	%f189, %f183, 0f3FB8AA3B, %f188;
	fma.rn.f32 	%f190, %f183, 0f32A57060, %f189;
	mov.b32 	%r152, %f186;
	shl.b32 	%r153, %r152, 23;
	mov.b32 	%f191, %r153;
	ex2.approx.ftz.f32 	%f192, %f190;
	mul.f32 	%f193, %f192, %f191;
	st.shared.f32 	[%r151+4], %f193;
	add.f32 	%f343, %f181, %f193;
	add.s32 	%r212, %r212, 2;
$L__BB0_37:
	and.b32  	%r154, %r102, 1;
	setp.eq.b32 	%p57, %r154, 1;
	not.pred 	%p58, %p57;
	@%p58 bra 	$L__BB0_39;
	shl.b32 	%r155, %r212, 2;
	add.s32 	%r156, %r11, %r155;
	ld.shared.f32 	%f194, [%r156];
	sub.f32 	%f195, %f194, %f336;
	fma.rn.f32 	%f196, %f195, 0f3BBB989D, 0f3F000000;
	cvt.sat.f32.f32 	%f197, %f196;
	mov.f32 	%f198, 0f4B400001;
	mov.f32 	%f199, 0f437C0000;
	fma.rm.f32 	%f200, %f197, %f199, %f198;
	add.f32 	%f201, %f200, 0fCB40007F;
	neg.f32 	%f202, %f201;
	fma.rn.f32 	%f203, %f195, 0f3FB8AA3B, %f202;
	fma.rn.f32 	%f204, %f195, 0f32A57060, %f203;
	mov.b32 	%r157, %f200;
	shl.b32 	%r158, %r157, 23;
	mov.b32 	%f205, %r158;
	ex2.approx.ftz.f32 	%f206, %f204;
	mul.f32 	%f207, %f206, %f205;
	add.s32 	%r159, %r12, %r155;
	st.shared.f32 	[%r159], %f207;
	add.f32 	%f343, %f343, %f207;
$L__BB0_39:
	setp.lt.s32 	%p59, %r102, 1;
	mad.lo.s32 	%r160, %r99, %r1, %r2;
	mul.lo.s32 	%r52, %r102, %r160;
	@%p59 bra 	$L__BB0_51;
	and.b32  	%r53, %r102, 7;
	setp.lt.u32 	%p60, %r102, 8;
	mov.b32 	%r218, 0;
	@%p60 bra 	$L__BB0_43;
	and.b32  	%r218, %r102, 2147483640;
	neg.s32 	%r216, %r218;
	shl.b32 	%r162, %r101, 2;
	add.s32 	%r163, %r9, %r162;
	mov.u32 	%r164, smem;
	add.s32 	%r165, %r163, %r164;
	add.s32 	%r215, %r165, 16;
	mov.u32 	%r214, %r52;
$L__BB0_42:
	.pragma "nounroll";
	mul.wide.s32 	%rd14, %r214, 2;
	add.s64 	%rd15, %rd1, %rd14;
	ld.shared.f32 	%f216, [%r215+-16];
	div.rn.f32 	%f208, %f216, %f343;
	st.shared.f32 	[%r215+-16], %f208;
	// begin inline asm
	{  cvt.rn.bf16.f32 %rs3, %f208;}

	// end inline asm
	st.global.u16 	[%rd15], %rs3;
	ld.shared.f32 	%f217, [%r215+-12];
	div.rn.f32 	%f209, %f217, %f343;
	st.shared.f32 	[%r215+-12], %f209;
	// begin inline asm
	{  cvt.rn.bf16.f32 %rs4, %f209;}

	// end inline asm
	st.global.u16 	[%rd15+2], %rs4;
	ld.shared.f32 	%f218, [%r215+-8];
	div.rn.f32 	%f210, %f218, %f343;
	st.shared.f32 	[%r215+-8], %f210;
	// begin inline asm
	{  cvt.rn.bf16.f32 %rs5, %f210;}

	// end inline asm
	st.global.u16 	[%rd15+4], %rs5;
	ld.shared.f32 	%f219, [%r215+-4];
	div.rn.f32 	%f211, %f219, %f343;
	st.shared.f32 	[%r215+-4], %f211;
	// begin inline asm
	{  cvt.rn.bf16.f32 %rs6, %f211;}

	// end inline asm
	st.global.u16 	[%rd15+6], %rs6;
	ld.shared.f32 	%f220, [%r215];
	div.rn.f32 	%f212, %f220, %f343;
	st.shared.f32 	[%r215], %f212;
	// begin inline asm
	{  cvt.rn.bf16.f32 %rs7, %f212;}

	// end inline asm
	st.global.u16 	[%rd15+8], %rs7;
	ld.shared.f32 	%f221, [%r215+4];
	div.rn.f32 	%f213, %f221, %f343;
	st.shared.f32 	[%r215+4], %f213;
	// begin inline asm
	{  cvt.rn.bf16.f32 %rs8, %f213;}

	// end inline asm
	st.global.u16 	[%rd15+10], %rs8;
	ld.shared.f32 	%f222, [%r215+8];
	div.rn.f32 	%f214, %f222, %f343;
	st.shared.f32 	[%r215+8], %f214;
	// begin inline asm
	{  cvt.rn.bf16.f32 %rs9, %f214;}

	// end inline asm
	st.global.u16 	[%rd15+12], %rs9;
	ld.shared.f32 	%f223, [%r215+12];
	div.rn.f32 	%f215, %f223, %f343;
	st.shared.f32 	[%r215+12], %f215;
	// begin inline asm
	{  cvt.rn.bf16.f32 %rs10, %f215;}

	// end inline asm
	st.global.u16 	[%rd15+14], %rs10;
	add.s32 	%r216, %r216, 8;
	add.s32 	%r215, %r215, 32;
	add.s32 	%r214, %r214, 8;
	setp.ne.s32 	%p61, %r216, 0;
	@%p61 bra 	$L__BB0_42;
$L__BB0_43:
	setp.eq.s32 	%p62, %r53, 0;
	@%p62 bra 	$L__BB0_51;
	and.b32  	%r64, %r102, 3;
	setp.lt.u32 	%p63, %r53, 4;
	@%p63 bra 	$L__BB0_46;
	shl.b32 	%r166, %r218, 2;
	add.s32 	%r167, %r12, %r166;
	ld.shared.f32 	%f228, [%r167];
	div.rn.f32 	%f224, %f228, %f343;
	st.shared.f32 	[%r167], %f224;
	// begin inline asm
	{  cvt.rn.bf16.f32 %rs11, %f224;}

	// end inline asm
	add.s32 	%r168, %r218, %r52;
	mul.wide.s32 	%rd16, %r168, 2;
	add.s64 	%rd17, %rd1, %rd16;
	st.global.u16 	[%rd17], %rs11;
	ld.shared.f32 	%f229, [%r167+4];
	div.rn.f32 	%f225, %f229, %f343;
	st.shared.f32 	[%r167+4], %f225;
	// begin inline asm
	{  cvt.rn.bf16.f32 %rs12, %f225;}

	// end inline asm
	st.global.u16 	[%rd17+2], %rs12;
	ld.shared.f32 	%f230, [%r167+8];
	div.rn.f32 	%f226, %f230, %f343;
	st.shared.f32 	[%r167+8], %f226;
	// begin inline asm
	{  cvt.rn.bf16.f32 %rs13, %f226;}

	// end inline asm
	st.global.u16 	[%rd17+4], %rs13;
	ld.shared.f32 	%f231, [%r167+12];
	div.rn.f32 	%f227, %f231, %f343;
	st.shared.f32 	[%r167+12], %f227;
	// begin inline asm
	{  cvt.rn.bf16.f32 %rs14, %f227;}

	// end inline asm
	st.global.u16 	[%rd17+6], %rs14;
	add.s32 	%r218, %r218, 4;
$L__BB0_46:
	setp.eq.s32 	%p64, %r64, 0;
	@%p64 bra 	$L__BB0_51;
	setp.eq.s32 	%p65, %r64, 1;
	@%p65 bra 	$L__BB0_49;
	shl.b32 	%r169, %r218, 2;
	add.s32 	%r170, %r12, %r169;
	ld.shared.f32 	%f234, [%r170];
	div.rn.f32 	%f232, %f234, %f343;
	st.shared.f32 	[%r170], %f232;
	// begin inline asm
	{  cvt.rn.bf16.f32 %rs15, %f232;}

	// end inline asm
	add.s32 	%r171, %r218, %r52;
	mul.wide.s32 	%rd18, %r171, 2;
	add.s64 	%rd19, %rd1, %rd18;
	st.global.u16 	[%rd19], %rs15;
	ld.shared.f32 	%f235, [%r170+4];
	div.rn.f32 	%f233, %f235, %f343;
	st.shared.f32 	[%r170+4], %f233;
	// begin inline asm
	{  cvt.rn.bf16.f32 %rs16, %f233;}

	// end inline asm
	st.global.u16 	[%rd19+2], %rs16;
	add.s32 	%r218, %r218, 2;
$L__BB0_49:
	and.b32  	%r172, %r102, 1;
	setp.eq.b32 	%p66, %r172, 1;
	not.pred 	%p67, %p66;
	@%p67 bra 	$L__BB0_51;
	shl.b32 	%r173, %r218, 2;
	add.s32 	%r174, %r12, %r173;
	ld.shared.f32 	%f237, [%r174];
	div.rn.f32 	%f236, %f237, %f343;
	st.shared.f32 	[%r174], %f236;
	// begin inline asm
	{  cvt.rn.bf16.f32 %rs17, %f236;}

	// end inline asm
	add.s32 	%r175, %r218, %r52;
	mul.wide.s32 	%rd20, %r175, 2;
	add.s64 	%rd21, %rd1, %rd20;
	st.global.u16 	[%rd21], %rs17;
$L__BB0_51:
	setp.ge.s32 	%p68, %r3, %r101;
	bar.sync 	0;
	@%p68 bra 	$L__BB0_66;
	setp.lt.s32 	%p69, %r8, 0;
	mov.f32 	%f352, 0f00000000;
	@%p69 bra 	$L__BB0_65;
	add.s32 	%r69, %r5, %r3;
	min.s32 	%r70, %r102, %r6;
	and.b32  	%r71, %r70, 15;
	setp.lt.u32 	%p70, %r8, 15;
	mov.f32 	%f352, 0f00000000;
	mov.b32 	%r224, 0;
	@%p70 bra 	$L__BB0_56;
	and.b32  	%r224, %r70, -16;
	neg.s32 	%r222, %r224;
	mad.lo.s32 	%r177, %r100, %r7, %r1;
	mad.lo.s32 	%r221, %r101, %r177, %r3;
	shl.b32 	%r75, %r4, 4;
	shl.b32 	%r178, %r101, 2;
	add.s32 	%r179, %r9, %r178;
	mov.u32 	%r180, smem;
	add.s32 	%r181, %r179, %r180;
	add.s32 	%r220, %r181, 32;
	mov.f32 	%f352, 0f00000000;
	mul.wide.s32 	%rd24, %r4, 2;
$L__BB0_55:
	.pragma "nounroll";
	ld.shared.f32 	%f258, [%r220+-32];
	mul.wide.s32 	%rd22, %r221, 2;
	add.s64 	%rd23, %rd2, %rd22;
	ld.global.nc.u16 	%rs18, [%rd23];
	// begin inline asm
	{ cvt.f32.bf16 %f242, %rs18;}

	// end inline asm
	fma.rn.f32 	%f259, %f258, %f242, %f352;
	ld.shared.f32 	%f260, [%r220+-28];
	add.s64 	%rd25, %rd23, %rd24;
	ld.global.nc.u16 	%rs19, [%rd25];
	// begin inline asm
	{ cvt.f32.bf16 %f243, %rs19;}

	// end inline asm
	fma.rn.f32 	%f261, %f260, %f243, %f259;
	ld.shared.f32 	%f262, [%r220+-24];
	add.s64 	%rd26, %rd25, %rd24;
	ld.global.nc.u16 	%rs20, [%rd26];
	// begin inline asm
	{ cvt.f32.bf16 %f244, %rs20;}

	// end inline asm
	fma.rn.f32 	%f263, %f262, %f244, %f261;
	ld.shared.f32 	%f264, [%r220+-20];
	add.s64 	%rd27, %rd26, %rd24;
	ld.global.nc.u16 	%rs21, [%rd27];
	// begin inline asm
	{ cvt.f32.bf16 %f245, %rs21;}

	// end inline asm
	fma.rn.f32 	%f265, %f264, %f245, %f263;
	ld.shared.f32 	%f266, [%r220+-16];
	add.s64 	%rd28, %rd27, %rd24;
	ld.global.nc.u16 	%rs22, [%rd28];
	// begin inline asm
	{ cvt.f32.bf16 %f246, %rs22;}

	// end inline asm
	fma.rn.f32 	%f267, %f266, %f246, %f265;
	ld.shared.f32 	%f268, [%r220+-12];
	add.s64 	%rd29, %rd28, %rd24;
	ld.global.nc.u16 	%rs23, [%rd29];
	// begin inline asm
	{ cvt.f32.bf16 %f247, %rs23;}

	// end inline asm
	fma.rn.f32 	%f269, %f268, %f247, %f267;
	ld.shared.f32 	%f270, [%r220+-8];
	add.s64 	%rd30, %rd29, %rd24;
	ld.global.nc.u16 	%rs24, [%rd30];
	// begin inline asm
	{ cvt.f32.bf16 %f248, %rs24;}

	// end inline asm
	fma.rn.f32 	%f271, %f270, %f248, %f269;
	ld.shared.f32 	%f272, [%r220+-4];
	add.s64 	%rd31, %rd30, %rd24;
	ld.global.nc.u16 	%rs25, [%rd31];
	// begin inline asm
	{ cvt.f32.bf16 %f249, %rs25;}

	// end inline asm
	fma.rn.f32 	%f273, %f272, %f249, %f271;
	ld.shared.f32 	%f274, [%r220];
	add.s64 	%rd32, %rd31, %rd24;
	ld.global.nc.u16 	%rs26, [%rd32];
	// begin inline asm
	{ cvt.f32.bf16 %f250, %rs26;}

	// end inline asm
	fma.rn.f32 	%f275, %f274, %f250, %f273;
	ld.shared.f32 	%f276, [%r220+4];
	add.s64 	%rd33, %rd32, %rd24;
	ld.global.nc.u16 	%rs27, [%rd33];
	// begin inline asm
	{ cvt.f32.bf16 %f251, %rs27;}

	// end inline asm
	fma.rn.f32 	%f277, %f276, %f251, %f275;
	ld.shared.f32 	%f278, [%r220+8];
	add.s64 	%rd34, %rd33, %rd24;
	ld.global.nc.u16 	%rs28, [%rd34];
	// begin inline asm
	{ cvt.f32.bf16 %f252, %rs28;}

	// end inline asm
	fma.rn.f32 	%f279, %f278, %f252, %f277;
	ld.shared.f32 	%f280, [%r220+12];
	add.s64 	%rd35, %rd34, %rd24;
	ld.global.nc.u16 	%rs29, [%rd35];
	// begin inline asm
	{ cvt.f32.bf16 %f253, %rs29;}

	// end inline asm
	fma.rn.f32 	%f281, %f280, %f253, %f279;
	ld.shared.f32 	%f282, [%r220+16];
	add.s64 	%rd36, %rd35, %rd24;
	ld.global.nc.u16 	%rs30, [%rd36];
	// begin inline asm
	{ cvt.f32.bf16 %f254, %rs30;}

	// end inline asm
	fma.rn.f32 	%f283, %f282, %f254, %f281;
	ld.shared.f32 	%f284, [%r220+20];
	add.s64 	%rd37, %rd36, %rd24;
	ld.global.nc.u16 	%rs31, [%rd37];
	// begin inline asm
	{ cvt.f32.bf16 %f255, %rs31;}

	// end inline asm
	fma.rn.f32 	%f285, %f284, %f255, %f283;
	ld.shared.f32 	%f286, [%r220+24];
	add.s64 	%rd38, %rd37, %rd24;
	ld.global.nc.u16 	%rs32, [%rd38];
	// begin inline asm
	{ cvt.f32.bf16 %f256, %rs32;}

	// end inline asm
	fma.rn.f32 	%f287, %f286, %f256, %f285;
	ld.shared.f32 	%f288, [%r220+28];
	add.s64 	%rd39, %rd38, %rd24;
	ld.global.nc.u16 	%rs33, [%rd39];
	// begin inline asm
	{ cvt.f32.bf16 %f257, %rs33;}

	// end inline asm
	fma.rn.f32 	%f352, %f288, %f257, %f287;
	add.s32 	%r222, %r222, 16;
	add.s32 	%r221, %r221, %r75;
	add.s32 	%r220, %r220, 64;
	setp.ne.s32 	%p71, %r222, 0;
	@%p71 bra 	$L__BB0_55;
$L__BB0_56:
	setp.eq.s32 	%p72, %r71, 0;
	@%p72 bra 	$L__BB0_65;
	and.b32  	%r84, %r70, 7;
	setp.lt.u32 	%p73, %r71, 8;
	@%p73 bra 	$L__BB0_59;
	add.s32 	%r182, %r224, %r7;
	shl.b32 	%r183, %r224, 2;
	add.s32 	%r184, %r12, %r183;
	ld.shared.f32 	%f298, [%r184];
	mad.lo.s32 	%r185, %r182, %r4, %r69;
	mul.wide.s32 	%rd40, %r185, 2;
	add.s64 	%rd41, %rd2, %rd40;
	ld.global.nc.u16 	%rs34, [%rd41];
	// begin inline asm
	{ cvt.f32.bf16 %f290, %rs34;}

	// end inline asm
	fma.rn.f32 	%f299, %f298, %f290, %f352;
	ld.shared.f32 	%f300, [%r184+4];
	mul.wide.s32 	%rd42, %r4, 2;
	add.s64 	%rd43, %rd41, %rd42;
	ld.global.nc.u16 	%rs35, [%rd43];
	// begin inline asm
	{ cvt.f32.bf16 %f291, %rs35;}

	// end inline asm
	fma.rn.f32 	%f301, %f300, %f291, %f299;
	ld.shared.f32 	%f302, [%r184+8];
	add.s64 	%rd44, %rd43, %rd42;
	ld.global.nc.u16 	%rs36, [%rd44];
	// begin inline asm
	{ cvt.f32.bf16 %f292, %rs36;}

	// end inline asm
	fma.rn.f32 	%f303, %f302, %f292, %f301;
	ld.shared.f32 	%f304, [%r184+12];
	add.s64 	%rd45, %rd44, %rd42;
	ld.global.nc.u16 	%rs37, [%rd45];
	// begin inline asm
	{ cvt.f32.bf16 %f293, %rs37;}

	// end inline asm
	fma.rn.f32 	%f305, %f304, %f293, %f303;
	ld.shared.f32 	%f306, [%r184+16];
	add.s64 	%rd46, %rd45, %rd42;
	ld.global.nc.u16 	%rs38, [%rd46];
	// begin inline asm
	{ cvt.f32.bf16 %f294, %rs38;}

	// end inline asm
	fma.rn.f32 	%f307, %f306, %f294, %f305;
	ld.shared.f32 	%f308, [%r184+20];
	add.s64 	%rd47, %rd46, %rd42;
	ld.global.nc.u16 	%rs39, [%rd47];
	// begin inline asm
	{ cvt.f32.bf16 %f295, %rs39;}

	// end inline asm
	fma.rn.f32 	%f309, %f308, %f295, %f307;
	ld.shared.f32 	%f310, [%r184+24];
	add.s64 	%rd48, %rd47, %rd42;
	ld.global.nc.u16 	%rs40, [%rd48];
	// begin inline asm
	{ cvt.f32.bf16 %f296, %rs40;}

	// end inline asm
	fma.rn.f32 	%f311, %f310, %f296, %f309;
	ld.shared.f32 	%f312, [%r184+28];
	add.s64 	%rd49, %rd48, %rd42;
	ld.global.nc.u16 	%rs41, [%rd49];
	// begin inline asm
	{ cvt.f32.bf16 %f297, %rs41;}

	// end inline asm
	fma.rn.f32 	%f352, %f312, %f297, %f311;
	add.s32 	%r224, %r224, 8;
$L__BB0_59:
	setp.eq.s32 	%p74, %r84, 0;
	@%p74 bra 	$L__BB0_65;
	and.b32  	%r87, %r70, 3;
	setp.lt.u32 	%p75, %r84, 4;
	@%p75 bra 	$L__BB0_62;
	add.s32 	%r186, %r224, %r7;
	shl.b32 	%r187, %r224, 2;
	add.s32 	%r188, %r12, %r187;
	ld.shared.f32 	%f318, [%r188];
	mad.lo.s32 	%r189, %r186, %r4, %r69;
	mul.wide.s32 	%rd50, %r189, 2;
	add.s64 	%rd51, %rd2, %rd50;
	ld.global.nc.u16 	%rs42, [%rd51];
	// begin inline asm
	{ cvt.f32.bf16 %f314, %rs42;}

	// end inline asm
	fma.rn.f32 	%f319, %f318, %f314, %f352;
	ld.shared.f32 	%f320, [%r188+4];
	mul.wide.s32 	%rd52, %r4, 2;
	add.s64 	%rd53, %rd51, %rd52;
	ld.global.nc.u16 	%rs43, [%rd53];
	// begin inline asm
	{ cvt.f32.bf16 %f315, %rs43;}

	// end inline asm
	fma.rn.f32 	%f321, %f320, %f315, %f319;
	ld.shared.f32 	%f322, [%r188+8];
	add.s64 	%rd54, %rd53, %rd52;
	ld.global.nc.u16 	%rs44, [%rd54];
	// begin inline asm
	{ cvt.f32.bf16 %f316, %rs44;}

	// end inline asm
	fma.rn.f32 	%f323, %f322, %f316, %f321;
	ld.shared.f32 	%f324, [%r188+12];
	add.s64 	%rd55, %rd54, %rd52;
	ld.global.nc.u16 	%rs45, [%rd55];
	// begin inline asm
	{ cvt.f32.bf16 %f317, %rs45;}

	// end inline asm
	fma.rn.f32 	%f352, %f324, %f317, %f323;
	add.s32 	%r224, %r224, 4;
$L__BB0_62:
	setp.eq.s32 	%p76, %r87, 0;
	@%p76 bra 	$L__BB0_65;
	shl.b32 	%r190, %r224, 2;
	add.s32 	%r191, %r190, %r9;
	shl.b32 	%r192, %r101, 2;
	add.s32 	%r193, %r191, %r192;
	mov.u32 	%r194, smem;
	add.s32 	%r228, %r194, %r193;
	max.s32 	%r195, %r102, %r6;
	add.s32 	%r196, %r224, %r195;
	sub.s32 	%r197, %r196, %r102;
	mad.lo.s32 	%r198, %r100, %r197, %r1;
	mad.lo.s32 	%r227, %r101, %r198, %r3;
	neg.s32 	%r226, %r87;
$L__BB0_64:
	.pragma "nounroll";
	ld.shared.f32 	%f326, [%r228];
	mul.wide.s32 	%rd56, %r227, 2;
	add.s64 	%rd57, %rd2, %rd56;
	ld.global.nc.u16 	%rs46, [%rd57];
	// begin inline asm
	{ cvt.f32.bf16 %f325, %rs46;}

	// end inline asm
	fma.rn.f32 	%f352, %f326, %f325, %f352;
	add.s32 	%r228, %r228, 4;
	add.s32 	%r227, %r227, %r4;
	add.s32 	%r226, %r226, 1;
	setp.ne.s32 	%p77, %r226, 0;
	@%p77 bra 	$L__BB0_64;
$L__BB0_65:
	ld.param.u64 	%rd61, [_Z18swa_forward_kernelPK13__nv_bfloat16S1_S1_PS_S2_iiii_param_3];
	// begin inline asm
	{  cvt.rn.bf16.f32 %rs47, %f352;}

	// end inline asm
	add.s32 	%r199, %r5, %r3;
	mad.lo.s32 	%r200, %r4, %r2, %r199;
	cvta.to.global.u64 	%rd58, %rd61;
	mul.wide.s32 	%rd59, %r200, 2;
	add.s64 	%rd60, %rd58, %rd59;
	st.global.u16 	[%rd60], %rs47;
$L__BB0_66:
	ret;

}


// ===== COMPILED SASS (sm_100) =====

	.target	sm_100

	.elftype	@"ET_EXEC"


//--------------------- .note.nv.tkinfo           --------------------------
	.section	.note.nv.tkinfo,"",@"SHT_NOTE"
	.sectionflags	@"SHF_NOTE_NV_TKINFO"
	.tkinfo
        /*0018*/ 	.word	0x00000002
        /*0030*/ 	.string	""
        /*0030*/ 	.string	"ptxas"
        /*0030*/ 	.string	"Cuda compilation tools, release 13.0, V13.0.88"
        /*0030*/ 	.string	"Build cuda_13.0.r13.0/compiler.36424714_0"
        /*0030*/ 	.string	"-arch sm_100 -m 64 "



//--------------------- .note.nv.cuinfo           --------------------------
	.section	.note.nv.cuinfo,"",@"SHT_NOTE"
	.sectionflags	@"SHF_NOTE_NV_CUINFO"
        /*0018*/ 	.short	0x0002
        /*001a*/ 	.short	0x0064
        /*001c*/ 	.short	0x0082
	.zero		2


//--------------------- .nv.info                  --------------------------
	.section	.nv.info,"",@"SHT_CUDA_INFO"
	.align	4


	//----- nvinfo : EIATTR_REGCOUNT
	.align		4
        /*0000*/ 	.byte	0x04, 0x2f
        /*0002*/ 	.short	(.L_1 - .L_0)
	.align		4
.L_0:
        /*0004*/ 	.word	index@(_Z18swa_forward_kernelPK13__nv_bfloat16S1_S1_PS_S2_iiii)
        /*0008*/ 	.word	0x00000020


	//----- nvinfo : EIATTR_FRAME_SIZE
	.align		4
.L_1:
        /*000c*/ 	.byte	0x04, 0x11
        /*000e*/ 	.short	(.L_3 - .L_2)
	.align		4
.L_2:
        /*0010*/ 	.word	index@($__internal_0_$__cuda_sm3x_div_rn_noftz_f32_slowpath)
        /*0014*/ 	.word	0x00000000


	//----- nvinfo : EIATTR_FRAME_SIZE
	.align		4
.L_3:
        /*0018*/ 	.byte	0x04, 0x11
        /*001a*/ 	.short	(.L_5 - .L_4)
	.align		4
.L_4:
        /*001c*/ 	.word	index@(_Z18swa_forward_kernelPK13__nv_bfloat16S1_S1_PS_S2_iiii)
        /*0020*/ 	.word	0x00000000


	//----- nvinfo : EIATTR_MIN_STACK_SIZE
	.align		4
.L_5:
        /*0024*/ 	.byte	0x04, 0x12
        /*0026*/ 	.short	(.L_7 - .L_6)
	.align		4
.L_6:
        /*0028*/ 	.word	index@(_Z18swa_forward_kernelPK13__nv_bfloat16S1_S1_PS_S2_iiii)
        /*002c*/ 	.word	0x00000000
.L_7:


//--------------------- .nv.compat                --------------------------
	.section	.nv.compat,"",@"SHT_CUDA_COMPAT_INFO"
	.align	4
        /*0000*/ 	.byte	0x02, 0x09, 0x00, 0x00, 0x02, 0x02, 0x01, 0x00, 0x02, 0x05, 0x05, 0x00, 0x03, 0x07, 0x01, 0x01
        /*0010*/ 	.byte	0x02, 0x03, 0x00, 0x00, 0x02, 0x06, 0x01, 0x00, 0x04, 0x0b, 0x08, 0x00, 0x01, 0x00, 0x00, 0x00
        /*0020*/ 	.byte	0x00, 0x00, 0x00, 0x00


//--------------------- .nv.info._Z18swa_forward_kernelPK13__nv_bfloat16S1_S1_PS_S2_iiii --------------------------
	.section	.nv.info._Z18swa_forward_kernelPK13__nv_bfloat16S1_S1_PS_S2_iiii,"",@"SHT_CUDA_INFO"
	.sectionflags	@""
	.align	4


	//----- nvinfo : EIATTR_CUDA_API_VERSION
	.align		4
        /*0000*/ 	.byte	0x04, 0x37
        /*0002*/ 	.short	(.L_9 - .L_8)
.L_8:
        /*0004*/ 	.word	0x00000082


	//----- nvinfo : EIATTR_KPARAM_INFO
	.align		4
.L_9:
        /*0008*/ 	.byte	0x04, 0x17
        /*000a*/ 	.short	(.L_11 - .L_10)
.L_10:
        /*000c*/ 	.word	0x00000000
        /*0010*/ 	.short	0x0008
        /*0012*/ 	.short	0x0034
        /*0014*/ 	.byte	0x00, 0xf0, 0x11, 0x00


	//----- nvinfo : EIATTR_KPARAM_INFO
	.align		4
.L_11:
        /*0018*/ 	.byte	0x04, 0x17
        /*001a*/ 	.short	(.L_13 - .L_12)
.L_12:
        /*001c*/ 	.word	0x00000000
        /*0020*/ 	.short	0x0007
        /*0022*/ 	.short	0x0030
        /*0024*/ 	.byte	0x00, 0xf0, 0x11, 0x00


	//----- nvinfo : EIATTR_KPARAM_INFO
	.align		4
.L_13:
        /*0028*/ 	.byte	0x04, 0x17
        /*002a*/ 	.short	(.L_15 - .L_14)
.L_14:
        /*002c*/ 	.word	0x00000000
        /*0030*/ 	.short	0x0006
        /*0032*/ 	.short	0x002c
        /*0034*/ 	.byte	0x00, 0xf0, 0x11, 0x00


	//----- nvinfo : EIATTR_KPARAM_INFO
	.align		4
.L_15:
        /*0038*/ 	.byte	0x04, 0x17
        /*003a*/ 	.short	(.L_17 - .L_16)
.L_16:
        /*003c*/ 	.word	0x00000000
        /*0040*/ 	.short	0x0005
        /*0042*/ 	.short	0x0028
        /*0044*/ 	.byte	0x00, 0xf0, 0x11, 0x00


	//----- nvinfo : EIATTR_KPARAM_INFO
	.align		4
.L_17:
        /*0048*/ 	.byte	0x04, 0x17
        /*004a*/ 	.short	(.L_19 - .L_18)
.L_18:
        /*004c*/ 	.word	0x00000000
        /*0050*/ 	.short	0x0004
        /*0052*/ 	.short	0x0020
        /*0054*/ 	.byte	0x00, 0xf5, 0x21, 0x00


	//----- nvinfo : EIATTR_KPARAM_INFO
	.align		4
.L_19:
        /*0058*/ 	.byte	0x04, 0x17
        /*005a*/ 	.short	(.L_21 - .L_20)
.L_20:
        /*005c*/ 	.word	0x00000000
        /*0060*/ 	.short	0x0003
        /*0062*/ 	.short	0x0018
        /*0064*/ 	.byte	0x00, 0xf5, 0x21, 0x00


	//----- nvinfo : EIATTR_KPARAM_INFO
	.align		4
.L_21:
        /*0068*/ 	.byte	0x04, 0x17
        /*006a*/ 	.short	(.L_23 - .L_22)
.L_22:
        /*006c*/ 	.word	0x00000000
        /*0070*/ 	.short	0x0002
        /*0072*/ 	.short	0x0010
        /*0074*/ 	.byte	0x00, 0xf5, 0x21, 0x00


	//----- nvinfo : EIATTR_KPARAM_INFO
	.align		4
.L_23:
        /*0078*/ 	.byte	0x04, 0x17
        /*007a*/ 	.short	(.L_25 - .L_24)
.L_24:
        /*007c*/ 	.word	0x00000000
        /*0080*/ 	.short	0x0001
        /*0082*/ 	.short	0x0008
        /*0084*/ 	.byte	0x00, 0xf5, 0x21, 0x00


	//----- nvinfo : EIATTR_KPARAM_INFO
	.align		4
.L_25:
        /*0088*/ 	.byte	0x04, 0x17
        /*008a*/ 	.short	(.L_27 - .L_26)
.L_26:
        /*008c*/ 	.word	0x00000000
        /*0090*/ 	.short	0x0000
        /*0092*/ 	.short	0x0000
        /*0094*/ 	.byte	0x00, 0xf5, 0x21, 0x00


	//----- nvinfo : EIATTR_SPARSE_MMA_MASK
	.align		4
.L_27:
        /*0098*/ 	.byte	0x03, 0x50
        /*009a*/ 	.short	0x0000


	//----- nvinfo : EIATTR_MAXREG_COUNT
	.align		4
        /*009c*/ 	.byte	0x03, 0x1b
        /*009e*/ 	.short	0x00ff


	//----- nvinfo : EIATTR_NUM_BARRIERS
	.align		4
        /*00a0*/ 	.byte	0x02, 0x4c
        /*00a2*/ 	.byte	0x01
	.zero		1


	//----- nvinfo : EIATTR_MERCURY_ISA_VERSION
	.align		4
        /*00a4*/ 	.byte	0x03, 0x5f
        /*00a6*/ 	.short	0x0101


	//----- nvinfo : EIATTR_VRC_CTA_INIT_COUNT
	.align		4
        /*00a8*/ 	.byte	0x02, 0x4a
	.zero		1
	.zero		1


	//----- nvinfo : EIATTR_EXIT_INSTR_OFFSETS
	.align		4
        /*00ac*/ 	.byte	0x04, 0x1c
        /*00ae*/ 	.short	(.L_29 - .L_28)


	//   ....[0]....
.L_28:
        /*00b0*/ 	.word	0x00002ac0


	//   ....[1]....
        /*00b4*/ 	.word	0x00003880


	//----- nvinfo : EIATTR_CRS_STACK_SIZE
	.align		4
.L_29:
        /*00b8*/ 	.byte	0x04, 0x1e
        /*00ba*/ 	.short	(.L_31 - .L_30)
.L_30:
        /*00bc*/ 	.word	0x00000000


	//----- nvinfo : EIATTR_CBANK_PARAM_SIZE
	.align		4
.L_31:
        /*00c0*/ 	.byte	0x03, 0x19
        /*00c2*/ 	.short	0x0038


	//----- nvinfo : EIATTR_PARAM_CBANK
	.align		4
        /*00c4*/ 	.byte	0x04, 0x0a
        /*00c6*/ 	.short	(.L_33 - .L_32)
	.align		4
.L_32:
        /*00c8*/ 	.word	index@(.nv.constant0._Z18swa_forward_kernelPK13__nv_bfloat16S1_S1_PS_S2_iiii)
        /*00cc*/ 	.short	0x0380
        /*00ce*/ 	.short	0x0038


	//----- nvinfo : EIATTR_SW_WAR
	.align		4
.L_33:
        /*00d0*/ 	.byte	0x04, 0x36
        /*00d2*/ 	.short	(.L_35 - .L_34)
.L_34:
        /*00d4*/ 	.word	0x00000008
.L_35:


//--------------------- .nv.callgraph             --------------------------
	.section	.nv.callgraph,"",@"SHT_CUDA_CALLGRAPH"
	.align	4
	.sectionentsize	8
	.align		4
        /*0000*/ 	.word	0x00000000
	.align		4
        /*0004*/ 	.word	0xffffffff
	.align		4
        /*0008*/ 	.word	0x00000000
	.align		4
        /*000c*/ 	.word	0xfffffffe
	.align		4
        /*0010*/ 	.word	0x00000000
	.align		4
        /*0014*/ 	.word	0xfffffffd
	.align		4
        /*0018*/ 	.word	0x00000000
	.align		4
        /*001c*/ 	.word	0xfffffffc


//--------------------- .text._Z18swa_forward_kernelPK13__nv_bfloat16S1_S1_PS_S2_iiii --------------------------
	.section	.text._Z18swa_forward_kernelPK13__nv_bfloat16S1_S1_PS_S2_iiii,"ax",@progbits
	.align	128
        .global         _Z18swa_forward_kernelPK13__nv_bfloat16S1_S1_PS_S2_iiii
        .type           _Z18swa_forward_kernelPK13__nv_bfloat16S1_S1_PS_S2_iiii,@function
        .size           _Z18swa_forward_kernelPK13__nv_bfloat16S1_S1_PS_S2_iiii,(.L_x_72 - _Z18swa_forward_kernelPK13__nv_bfloat16S1_S1_PS_S2_iiii)
        .other          _Z18swa_forward_kernelPK13__nv_bfloat16S1_S1_PS_S2_iiii,@"STO_CUDA_ENTRY STV_DEFAULT"
_Z18swa_forward_kernelPK13__nv_bfloat16S1_S1_PS_S2_iiii:
.text._Z18swa_forward_kernelPK13__nv_bfloat16S1_S1_PS_S2_iiii:
[----:B------:R-:W-:Y:S01]  /*0000*/  LDC R1, c[0x0][0x37c] ;  /* 0x0000df00ff017b82 */ /* 0x000fe20000000800 */
[----:B------:R-:W0:Y:S07]  /*0010*/  S2R R5, SR_TID.X ;  /* 0x0000000000057919 */ /* 0x000e2e0000002100 */
[----:B------:R-:W1:Y:S01]  /*0020*/  LDC.64 R8, c[0x0][0x3b0] ;  /* 0x0000ec00ff087b82 */ /* 0x000e620000000a00 */
[----:B------:R-:W1:Y:S01]  /*0030*/  LDCU UR4, c[0x0][0x3ac] ;  /* 0x00007580ff0477ac */ /* 0x000e620008000800 */
[----:B------:R-:W2:Y:S06]  /*0040*/  LDCU.64 UR8, c[0x0][0x358] ;  /* 0x00006b00ff0877ac */ /* 0x000eac0008000a00 */
[----:B------:R-:W3:Y:S08]  /*0050*/  S2UR UR14, SR_CTAID.X ;  /* 0x00000000000e79c3 */ /* 0x000ef00000002500 */
[----:B------:R-:W4:Y:S01]  /*0060*/  S2UR UR15, SR_CTAID.Y ;  /* 0x00000000000f79c3 */ /* 0x000f220000002600 */
[----:B-1----:R-:W-:Y:S01]  /*0070*/  IMAD R4, R8, UR4, RZ ;  /* 0x0000000408047c24 */ /* 0x002fe2000f8e02ff */
[----:B0-----:R-:W-:-:S13]  /*0080*/  ISETP.GE.AND P0, PT, R5, R8, PT ;  /* 0x000000080500720c */ /* 0x001fda0003f06270 */
[----:B------:R-:W0:Y:S01]  /*0090*/  @!P0 LDC.64 R6, c[0x0][0x380] ;  /* 0x0000e000ff068b82 */ /* 0x000e220000000a00 */
[----:B---3--:R-:W-:-:S04]  /*00a0*/  @!P0 IMAD R3, R8, UR14, R5 ;  /* 0x0000000e08038c24 */ /* 0x008fc8000f8e0205 */
[----:B----4-:R-:W-:-:S04]  /*00b0*/  @!P0 IMAD R3, R4, UR15, R3 ;  /* 0x0000000f04038c24 */ /* 0x010fc8000f8e0203 */
[----:B0-----:R-:W-:-:S06]  /*00c0*/  @!P0 IMAD.WIDE R6, R3, 0x2, R6 ;  /* 0x0000000203068825 */ /* 0x001fcc00078e0206 */
[----:B--2---:R-:W2:Y:S01]  /*00d0*/  @!P0 LDG.E.U16.CONSTANT R6, desc[UR8][R6.64] ;  /* 0x0000000806068981 */ /* 0x004ea2000c1e9500 */
[----:B------:R-:W-:Y:S01]  /*00e0*/  MOV R0, 0x400 ;  /* 0x0000040000007802 */ /* 0x000fe20000000f00 */
[----:B------:R-:W-:Y:S01]  /*00f0*/  UIADD3 UR10, UPT, UPT, UR15, 0x1, URZ ;  /* 0x000000010f0a7890 */ /* 0x000fe2000fffe0ff */
[----:B------:R-:W-:Y:S01]  /*0100*/  R2UR UR16, R9 ;  /* 0x00000000091072ca */ /* 0x000fe200000e0000 */
[----:B------:R-:W0:-:S12]  /*0110*/  S2R R3, SR_CgaCtaId ;  /* 0x0000000000037919 */ /* 0x000e180000008800 */
[----:B------:R-:W-:Y:S02]  /*0120*/  UISETP.GE.AND UP0, UPT, UR10, UR16, UPT ;  /* 0x000000100a00728c */ /* 0x000fe4000bf06270 */
[----:B------:R-:W-:Y:S02]  /*0130*/  UIADD3 UR4, UPT, UPT, UR10, -UR16, URZ ;  /* 0x800000100a047290 */ /* 0x000fe4000fffe0ff */
[----:B------:R-:W-:Y:S02]  /*0140*/  USHF.L.U32 UR12, UR16, 0x2, URZ ;  /* 0x00000002100c7899 */ /* 0x000fe400080006ff */
[----:B------:R-:W-:Y:S02]  /*0150*/  USEL UR4, UR4, URZ, UP0 ;  /* 0x000000ff04047287 */ /* 0x000fe40008000000 */
[----:B------:R-:W-:Y:S02]  /*0160*/  UISETP.GE.AND UP0, UPT, UR16, 0x1, UPT ;  /* 0x000000011000788c */ /* 0x000fe4000bf06270 */
[----:B------:R-:W-:Y:S01]  /*0170*/  UIADD3 UR11, UPT, UPT, -UR4, UR15, URZ ;  /* 0x0000000f040b7290 */ /* 0x000fe2000fffe1ff */
[----:B0-----:R-:W-:-:S04]  /*0180*/  LEA R0, R3, R0, 0x18 ;  /* 0x0000000003007211 */ /* 0x001fc800078ec0ff */
[-C--:B------:R-:W-:Y:S02]  /*0190*/  LEA R2, R5, R0.reuse, 0x2 ;  /* 0x0000000005027211 */ /* 0x080fe400078e10ff */
[----:B------:R-:W-:Y:S01]  /*01a0*/  LEA R0, R8, R0, 0x2 ;  /* 0x0000000008007211 */ /* 0x000fe200078e10ff */
[----:B--2---:R-:W-:-:S04]  /*01b0*/  @!P0 IMAD.U32 R3, R6, 0x10000, RZ ;  /* 0x0001000006038824 */ /* 0x004fc800078e00ff */
[----:B------:R-:W-:Y:S01]  /*01c0*/  VIADD R6, R0, UR12 ;  /* 0x0000000c00067c36 */ /* 0x000fe20008000000 */
[----:B------:R0:W-:Y:S01]  /*01d0*/  @!P0 STS [R2], R3 ;  /* 0x0000000302008388 */ /* 0x0001e20000000800 */
[----:B------:R-:W-:Y:S06]  /*01e0*/  BAR.SYNC.DEFER_BLOCKING 0x0 ;  /* 0x0000000000007b1d */ /* 0x000fec0000010000 */
[----:B------:R-:W-:Y:S05]  /*01f0*/  BRA.U !UP0, `(.L_x_0) ;  /* 0x0000000108e07547 */ /* 0x000fea000b800000 */
[----:B------:R-:W-:Y:S01]  /*0200*/  I2FP.F32.S32 R9, R8 ;  /* 0x0000000800097245 */ /* 0x000fe20000201400 */
[----:B0-----:R-:W-:Y:S01]  /*0210*/  IMAD.MOV.U32 R3, RZ, RZ, RZ ;  /* 0x000000ffff037224 */ /* 0x001fe200078e00ff */
[----:B------:R-:W-:Y:S01]  /*0220*/  IADD3 R8, PT, PT, R6, UR12, RZ ;  /* 0x0000000c06087c10 */ /* 0x000fe2000fffe0ff */
[----:B------:R-:W0:Y:S01]  /*0230*/  LDCU UR5, c[0x0][0x360] ;  /* 0x00006c00ff0577ac */ /* 0x000e220008000800 */
[----:B------:R-:W-:Y:S02]  /*0240*/  FSETP.GEU.AND P0, PT, |R9|, 1.175494350822287508e-38, PT ;  /* 0x008000000900780b */ /* 0x000fe40003f0e200 */
[----:B------:R-:W-:-:S11]  /*0250*/  LEA R8, R5, R8, 0x2 ;  /* 0x0000000805087211 */ /* 0x000fd600078e10ff */
[----:B------:R-:W-:-:S04]  /*0260*/  @!P0 FMUL R9, R9, 16777216 ;  /* 0x4b80000009098820 */ /* 0x000fc80000400000 */
[----:B------:R-:W1:Y:S02]  /*0270*/  MUFU.RSQ R7, R9 ;  /* 0x0000000900077308 */ /* 0x000e640000001400 */
[----:B01----:R-:W-:-:S07]  /*0280*/  @!P0 FMUL R7, R7, 4096 ;  /* 0x4580000007078820 */ /* 0x003fce0000400000 */
.L_x_7:
[----:B0-----:R-:W0:Y:S01]  /*0290*/  LDC R12, c[0x0][0x3b0] ;  /* 0x0000ec00ff0c7b82 */ /* 0x001e220000000800 */
[----:B------:R-:W-:Y:S01]  /*02a0*/  ISETP.GT.AND P0, PT, R3, UR11, PT ;  /* 0x0000000b03007c0c */ /* 0x000fe2000bf04270 */
[----:B------:R-:W-:Y:S01]  /*02b0*/  BSSY.RECONVERGENT B0, `(.L_x_1) ;  /* 0x000000d000007945 */ /* 0x000fe20003800200 */
[----:B------:R-:W-:Y:S02]  /*02c0*/  IMAD.MOV.U32 R9, RZ, RZ, RZ ;  /* 0x000000ffff097224 */ /* 0x000fe400078e00ff */
[----:B0-----:R-:W-:-:S13]  /*02d0*/  ISETP.GE.OR P1, PT, R5, R12, P0 ;  /* 0x0000000c0500720c */ /* 0x001fda0000726670 */
[----:B------:R-:W-:Y:S05]  /*02e0*/  @P1 BRA `(.L_x_2) ;  /* 0x0000000000241947 */ /* 0x000fea0003800000 */
[----:B------:R-:W0:Y:S01]  /*02f0*/  LDC.64 R10, c[0x0][0x388] ;  /* 0x0000e200ff0a7b82 */ /* 0x000e220000000a00 */
[----:B------:R-:W-:Y:S01]  /*0300*/  IADD3 R9, PT, PT, R3, UR4, RZ ;  /* 0x0000000403097c10 */ /* 0x000fe2000fffe0ff */
[----:B------:R-:W-:-:S04]  /*0310*/  IMAD R12, R12, UR14, R5 ;  /* 0x0000000e0c0c7c24 */ /* 0x000fc8000f8e0205 */
[----:B------:R-:W-:-:S04]  /*0320*/  IMAD R9, R4, R9, R12 ;  /* 0x0000000904097224 */ /* 0x000fc800078e020c */
[----:B0-----:R-:W-:Y:S02]  /*0330*/  IMAD.WIDE R10, R9, 0x2, R10 ;  /* 0x00000002090a7825 */ /* 0x001fe400078e020a */
[----:B------:R-:W0:Y:S04]  /*0340*/  LDS R9, [R2] ;  /* 0x0000000002097984 */ /* 0x000e280000000800 */
[----:B------:R-:W2:Y:S02]  /*0350*/  LDG.E.U16.CONSTANT R10, desc[UR8][R10.64] ;  /* 0x000000080a0a7981 */ /* 0x000ea4000c1e9500 */
[----:B--2---:R-:W-:-:S04]  /*0360*/  IMAD.U32 R12, R10, 0x10000, RZ ;  /* 0x000100000a0c7824 */ /* 0x004fc800078e00ff */
[----:B0-----:R-:W-:-:S07]  /*0370*/  FMUL R9, R9, R12 ;  /* 0x0000000c09097220 */ /* 0x001fce0000400000 */
.L_x_2:
[----:B------:R-:W-:Y:S05]  /*0380*/  BSYNC.RECONVERGENT B0 ;  /* 0x0000000000007941 */ /* 0x000fea0003800200 */
.L_x_1:
[----:B------:R0:W-:Y:S01]  /*0390*/  STS [R8], R9 ;  /* 0x0000000908007388 */ /* 0x0001e20000000800 */
[----:B------:R-:W-:Y:S01]  /*03a0*/  UISETP.GE.U32.AND UP0, UPT, UR5, 0x2, UPT ;  /* 0x000000020500788c */ /* 0x000fe2000bf06070 */
[----:B------:R-:W-:Y:S01]  /*03b0*/  BAR.SYNC.DEFER_BLOCKING 0x0 ;  /* 0x0000000000007b1d */ /* 0x000fe20000010000 */
[----:B------:R-:W-:-:S07]  /*03c0*/  ISETP.NE.AND P1, PT, R5, RZ, PT ;  /* 0x000000ff0500720c */ /* 0x000fce0003f25270 */
[----:B0-----:R-:W-:Y:S06]  /*03d0*/  BRA.U !UP0, `(.L_x_3) ;  /* 0x0000000108307547 */ /* 0x001fec000b800000 */
[----:B------:R-:W-:-:S07]  /*03e0*/  MOV R9, UR5 ;  /* 0x0000000500097c02 */ /* 0x000fce0008000f00 */
.L_x_4:
[----:B------:R-:W-:-:S04]  /*03f0*/  SHF.R.U32.HI R12, RZ, 0x1, R9 ;  /* 0x00000001ff0c7819 */ /* 0x000fc80000011609 */
[----:B------:R-:W-:-:S13]  /*0400*/  ISETP.GE.U32.AND P2, PT, R5, R12, PT ;  /* 0x0000000c0500720c */ /* 0x000fda0003f46070 */
[----:B------:R-:W-:Y:S01]  /*0410*/  @!P2 IMAD R10, R12, 0x4, R8 ;  /* 0x000000040c0aa824 */ /* 0x000fe200078e0208 */
[----:B------:R-:W-:Y:S05]  /*0420*/  @!P2 LDS R11, [R8] ;  /* 0x00000000080ba984 */ /* 0x000fea0000000800 */
[----:B------:R-:W0:Y:S02]  /*0430*/  @!P2 LDS R10, [R10] ;  /* 0x000000000a0aa984 */ /* 0x000e240000000800 */
[----:B0-----:R-:W-:-:S05]  /*0440*/  @!P2 FADD R11, R10, R11 ;  /* 0x0000000b0a0ba221 */ /* 0x001fca0000000000 */
[----:B------:R0:W-:Y:S01]  /*0450*/  @!P2 STS [R8], R11 ;  /* 0x0000000b0800a388 */ /* 0x0001e20000000800 */
[----:B------:R-:W-:Y:S01]  /*0460*/  BAR.SYNC.DEFER_BLOCKING 0x0 ;  /* 0x0000000000007b1d */ /* 0x000fe20000010000 */
[----:B------:R-:W-:Y:S02]  /*0470*/  ISETP.GT.U32.AND P2, PT, R9, 0x3, PT ;  /* 0x000000030900780c */ /* 0x000fe40003f44070 */
[----:B------:R-:W-:-:S11]  /*0480*/  MOV R9, R12 ;  /* 0x0000000c00097202 */ /* 0x000fd60000000f00 */
[----:B0-----:R-:W-:Y:S05]  /*0490*/  @P2 BRA `(.L_x_4) ;  /* 0xfffffffc00d42947 */ /* 0x001fea000383ffff */
.L_x_3:
[----:B------:R-:W-:Y:S04]  /*04a0*/  BSSY.RECONVERGENT B0, `(.L_x_5) ;  /* 0x0000008000007945 */ /* 0x000fe80003800200 */
[----:B------:R-:W-:Y:S05]  /*04b0*/  @P1 BRA `(.L_x_6) ;  /* 0x0000000000181947 */ /* 0x000fea0003800000 */
[----:B------:R-:W0:Y:S01]  /*04c0*/  @!P0 LDS R10, [R6+UR12] ;  /* 0x0000000c060a8984 */ /* 0x000e220008000800 */
[----:B------:R-:W-:Y:S01]  /*04d0*/  IMAD R9, R3, 0x4, R0 ;  /* 0x0000000403097824 */ /* 0x000fe200078e0200 */
[----:B------:R-:W-:Y:S01]  /*04e0*/  @P0 MOV R12, 0xff7fffff ;  /* 0xff7fffff000c0802 */ /* 0x000fe20000000f00 */
[----:B0-----:R-:W-:-:S05]  /*04f0*/  @!P0 FMUL R10, R7, R10 ;  /* 0x0000000a070a8220 */ /* 0x001fca0000400000 */
[----:B------:R0:W-:Y:S04]  /*0500*/  @!P0 STS [R9], R10 ;  /* 0x0000000a09008388 */ /* 0x0001e80000000800 */
[----:B------:R0:W-:Y:S02]  /*0510*/  @P0 STS [R9], R12 ;  /* 0x0000000c09000388 */ /* 0x0001e40000000800 */
.L_x_6:
[----:B------:R-:W-:Y:S05]  /*0520*/  BSYNC.RECONVERGENT B0 ;  /* 0x0000000000007941 */ /* 0x000fea0003800200 */
.L_x_5:
[----:B------:R-:W1:Y:S01]  /*0530*/  LDCU UR16, c[0x0][0x3b4] ;  /* 0x00007680ff1077ac */ /* 0x000e620008000800 */
[----:B------:R-:W-:Y:S01]  /*0540*/  VIADD R3, R3, 0x1 ;  /* 0x0000000103037836 */ /* 0x000fe20000000000 */
[----:B------:R-:W-:Y:S04]  /*0550*/  BAR.SYNC.DEFER_BLOCKING 0x0 ;  /* 0x0000000000007b1d */ /* 0x000fe80000010000 */
[----:B-1----:R-:W-:-:S13]  /*0560*/  ISETP.NE.AND P0, PT, R3, UR16, PT ;  /* 0x0000001003007c0c */ /* 0x002fda000bf05270 */
[----:B------:R-:W-:Y:S05]  /*0570*/  @P0 BRA `(.L_x_7) ;  /* 0xfffffffc00440947 */ /* 0x000fea000383ffff */
.L_x_0:
[----:B------:R-:W-:Y:S01]  /*0580*/  BAR.SYNC.DEFER_BLOCKING 0x0 ;  /* 0x0000000000007b1d */ /* 0x000fe20000010000 */
[----:B------:R-:W-:-:S05]  /*0590*/  ISETP.NE.AND P0, PT, R5, RZ, PT ;  /* 0x000000ff0500720c */ /* 0x000fca0003f05270 */
[----:B------:R-:W-:Y:S08]  /*05a0*/  BSSY.RECONVERGENT B0, `(.L_x_8) ;  /* 0x000024e000007945 */ /* 0x000ff00003800200 */
[----:B------:R-:W-:Y:S05]  /*05b0*/  @P0 BRA `(.L_x_9) ;  /* 0x0000002400300947 */ /* 0x000fea0003800000 */
[----:B------:R-:W-:Y:S01]  /*05c0*/  UISETP.GE.AND UP0, UPT, UR16, 0x1, UPT ;  /* 0x000000011000788c */ /* 0x000fe2000bf06270 */
[----:B------:R-:W-:-:S08]  /*05d0*/  MOV R7, 0xff7fffff ;  /* 0xff7fffff00077802 */ /* 0x000fd00000000f00 */
[----:B------:R-:W-:Y:S05]  /*05e0*/  BRA.U !UP0, `(.L_x_10) ;  /* 0x00000009081c7547 */ /* 0x000fea000b800000 */
[----:B------:R-:W-:Y:S01]  /*05f0*/  UISETP.GE.U32.AND UP1, UPT, UR16, 0x10, UPT ;  /* 0x000000101000788c */ /* 0x000fe2000bf26070 */
[----:B0-----:R-:W-:Y:S01]  /*0600*/  HFMA2 R3, -RZ, RZ, 0, 0 ;  /* 0x00000000ff037431 */ /* 0x001fe200000001ff */
[----:B------:R-:W-:Y:S01]  /*0610*/  ULOP3.LUT UR13, UR16, 0xf, URZ, 0xc0, !UPT ;  /* 0x0000000f100d7892 */ /* 0x000fe2000f8ec0ff */
[----:B------:R-:W-:-:S03]  /*0620*/  IMAD.MOV.U32 R7, RZ, RZ, -0x800001 ;  /* 0xff7fffffff077424 */ /* 0x000fc600078e00ff */
[----:B------:R-:W-:-:S03]  /*0630*/  UISETP.NE.AND UP0, UPT, UR13, URZ, UPT ;  /* 0x000000ff0d00728c */ /* 0x000fc6000bf05270 */
[----:B------:R-:W-:Y:S08]  /*0640*/  BRA.U !UP1, `(.L_x_11) ;  /* 0x0000000109fc7547 */ /* 0x000ff0000b800000 */
[----:B------:R-:W0:Y:S01]  /*0650*/  S2UR UR6, SR_CgaCtaId ;  /* 0x00000000000679c3 */ /* 0x000e220000008800 */
[----:B------:R-:W1:Y:S01]  /*0660*/  LDCU UR7, c[0x0][0x3b0] ;  /* 0x00007600ff0777ac */ /* 0x000e620008000800 */
[----:B------:R-:W-:Y:S01]  /*0670*/  MOV R7, 0xff7fffff ;  /* 0xff7fffff00077802 */ /* 0x000fe20000000f00 */
[----:B------:R-:W-:Y:S02]  /*0680*/  UMOV UR5, 0x400 ;  /* 0x0000040000057882 */ /* 0x000fe40000000000 */
[----:B0-----:R-:W-:Y:S02]  /*0690*/  ULEA UR5, UR6, UR5, 0x18 ;  /* 0x0000000506057291 */ /* 0x001fe4000f8ec0ff */
[----:B------:R-:W-:Y:S02]  /*06a0*/  ULOP3.LUT UR6, UR16, 0x7ffffff0, URZ, 0xc0, !UPT ;  /* 0x7ffffff010067892 */ /* 0x000fe4000f8ec0ff */
[----:B-1----:R-:W-:Y:S02]  /*06b0*/  ULEA UR5, UR7, UR5, 0x2 ;  /* 0x0000000507057291 */ /* 0x002fe4000f8e10ff */
[----:B------:R-:W-:-:S02]  /*06c0*/  UIADD3 UR7, UPT, UPT, -UR6, URZ, URZ ;  /* 0x000000ff06077290 */ /* 0x000fc4000fffe1ff */
[----:B------:R-:W-:Y:S02]  /*06d0*/  IMAD.U32 R3, RZ, RZ, UR6 ;  /* 0x00000006ff037e24 */ /* 0x000fe4000f8e00ff */
[----:B------:R-:W-:-:S05]  /*06e0*/  IMAD.U32 R0, RZ, RZ, UR5 ;  /* 0x00000005ff007e24 */ /* 0x000fca000f8e00ff */
[----:B------:R-:W-:-:S07]  /*06f0*/  IADD3 R2, PT, PT, R0, 0x20, RZ ;  /* 0x0000002000027810 */ /* 0x000fce0007ffe0ff */
.L_x_12:
[----:B------:R-:W0:Y:S01]  /*0700*/  LDS R8, [R2+-0x20] ;  /* 0xffffe00002087984 */ /* 0x000e220000000800 */
[----:B------:R-:W-:-:S03]  /*0710*/  UIADD3 UR7, UPT, UPT, UR7, 0x10, URZ ;  /* 0x0000001007077890 */ /* 0x000fc6000fffe0ff */
[----:B------:R-:W1:Y:S01]  /*0720*/  LDS R10, [R2+-0x1c] ;  /* 0xffffe400020a7984 */ /* 0x000e620000000800 */
[----:B------:R-:W-:-:S03]  /*0730*/  UISETP.NE.AND UP1, UPT, UR7, URZ, UPT ;  /* 0x000000ff0700728c */ /* 0x000fc6000bf25270 */
[----:B------:R-:W2:Y:S04]  /*0740*/  LDS R12, [R2+-0x18] ;  /* 0xffffe800020c7984 */ /* 0x000ea80000000800 */
[----:B------:R-:W3:Y:S04]  /*0750*/  LDS R14, [R2+-0x14] ;  /* 0xffffec00020e7984 */ /* 0x000ee80000000800 */
[----:B------:R-:W4:Y:S04]  /*0760*/  LDS R16, [R2+-0x10] ;  /* 0xfffff00002107984 */ /* 0x000f280000000800 */
[----:B------:R-:W5:Y:S01]  /*0770*/  LDS R18, [R2+-0xc] ;  /* 0xfffff40002127984 */ /* 0x000f620000000800 */
[----:B0-----:R-:W-:-:S04]  /*0780*/  FSETP.GT.AND P0, PT, R8, R7, PT ;  /* 0x000000070800720b */ /* 0x001fc80003f04000 */
[----:B------:R-:W-:Y:S02]  /*0790*/  FSEL R7, R8, R7, P0 ;  /* 0x0000000708077208 */ /* 0x000fe40000000000 */
[----:B------:R-:W0:Y:S02]  /*07a0*/  LDS R8, [R2+-0x8] ;  /* 0xfffff80002087984 */ /* 0x000e240000000800 */
[----:B-1----:R-:W-:-:S04]  /*07b0*/  FSETP.GT.AND P0, PT, R10, R7, PT ;  /* 0x000000070a00720b */ /* 0x002fc80003f04000 */
[----:B------:R-:W-:Y:S02]  /*07c0*/  FSEL R7, R10, R7, P0 ;  /* 0x000000070a077208 */ /* 0x000fe40000000000 */
[----:B------:R-:W1:Y:S02]  /*07d0*/  LDS R10, [R2+-0x4] ;  /* 0xfffffc00020a7984 */ /* 0x000e640000000800 */
[----:B--2---:R-:W-:-:S04]  /*07e0*/  FSETP.GT.AND P0, PT, R12, R7, PT ;  /* 0x000000070c00720b */ /* 0x004fc80003f04000 */
[----:B------:R-:W-:Y:S02]  /*07f0*/  FSEL R7, R12, R7, P0 ;  /* 0x000000070c077208 */ /* 0x000fe40000000000 */
[----:B------:R-:W2:Y:S02]  /*0800*/  LDS R12, [R2] ;  /* 0x00000000020c7984 */ /* 0x000ea40000000800 */
[----:B---3--:R-:W-:-:S04]  /*0810*/  FSETP.GT.AND P0, PT, R14, R7, PT ;  /* 0x000000070e00720b */ /* 0x008fc80003f04000 */
[----:B------:R-:W-:Y:S02]  /*0820*/  FSEL R7, R14, R7, P0 ;  /* 0x000000070e077208 */ /* 0x000fe40000000000 */
[----:B------:R-:W3:Y:S02]  /*0830*/  LDS R14, [R2+0x4] ;  /* 0x00000400020e7984 */ /* 0x000ee40000000800 */
[----:B----4-:R-:W-:-:S04]  /*0840*/  FSETP.GT.AND P0, PT, R16, R7, PT ;  /* 0x000000071000720b */ /* 0x010fc80003f04000 */
[----:B------:R-:W-:Y:S02]  /*0850*/  FSEL R7, R16, R7, P0 ;  /* 0x0000000710077208 */ /* 0x000fe40000000000 */
[----:B------:R-:W4:Y:S02]  /*0860*/  LDS R16, [R2+0x8] ;  /* 0x0000080002107984 */ /* 0x000f240000000800 */
[----:B-----5:R-:W-:-:S04]  /*0870*/  FSETP.GT.AND P0, PT, R18, R7, PT ;  /* 0x000000071200720b */ /* 0x020fc80003f04000 */
[----:B------:R-:W-:Y:S02]  /*0880*/  FSEL R7, R18, R7, P0 ;  /* 0x0000000712077208 */ /* 0x000fe40000000000 */
[----:B------:R-:W5:Y:S02]  /*0890*/  LDS R18, [R2+0xc] ;  /* 0x00000c0002127984 */ /* 0x000f640000000800 */
[----:B0-----:R-:W-:-:S04]  /*08a0*/  FSETP.GT.AND P0, PT, R8, R7, PT ;  /* 0x000000070800720b */ /* 0x001fc80003f04000 */
[----:B------:R-:W-:Y:S02]  /*08b0*/  FSEL R7, R8, R7, P0 ;  /* 0x0000000708077208 */ /* 0x000fe40000000000 */
[----:B------:R-:W0:Y:S02]  /*08c0*/  LDS R8, [R2+0x10] ;  /* 0x0000100002087984 */ /* 0x000e240000000800 */
[----:B-1----:R-:W-:-:S04]  /*08d0*/  FSETP.GT.AND P0, PT, R10, R7, PT ;  /* 0x000000070a00720b */ /* 0x002fc80003f04000 */
[----:B------:R-:W-:Y:S02]  /*08e0*/  FSEL R7, R10, R7, P0 ;  /* 0x000000070a077208 */ /* 0x000fe40000000000 */
[----:B------:R-:W1:Y:S02]  /*08f0*/  LDS R10, [R2+0x14] ;  /* 0x00001400020a7984 */ /* 0x000e640000000800 */
[----:B--2---:R-:W-:-:S04]  /*0900*/  FSETP.GT.AND P0, PT, R12, R7, PT ;  /* 0x000000070c00720b */ /* 0x004fc80003f04000 */
[----:B------:R-:W-:Y:S02]  /*0910*/  FSEL R7, R12, R7, P0 ;  /* 0x000000070c077208 */ /* 0x000fe40000000000 */
[----:B------:R-:W2:Y:S02]  /*0920*/  LDS R12, [R2+0x18] ;  /* 0x00001800020c7984 */ /* 0x000ea40000000800 */
[----:B---3--:R-:W-:-:S04]  /*0930*/  FSETP.GT.AND P0, PT, R14, R7, PT ;  /* 0x000000070e00720b */ /* 0x008fc80003f04000 */
[----:B------:R-:W-:Y:S02]  /*0940*/  FSEL R7, R14, R7, P0 ;  /* 0x000000070e077208 */ /* 0x000fe40000000000 */
[----:B------:R3:W2:Y:S02]  /*0950*/  LDS R14, [R2+0x1c] ;  /* 0x00001c00020e7984 */ /* 0x0006a40000000800 */
[----:B----4-:R-:W-:-:S04]  /*0960*/  FSETP.GT.AND P0, PT, R16, R7, PT ;  /* 0x000000071000720b */ /* 0x010fc80003f04000 */
[----:B------:R-:W-:Y:S01]  /*0970*/  FSEL R7, R16, R7, P0 ;  /* 0x0000000710077208 */ /* 0x000fe20000000000 */
[----:B---3--:R-:W-:-:S03]  /*0980*/  VIADD R2, R2, 0x40 ;  /* 0x0000004002027836 */ /* 0x008fc60000000000 */
[----:B-----5:R-:W-:-:S04]  /*0990*/  FSETP.GT.AND P0, PT, R18, R7, PT ;  /* 0x000000071200720b */ /* 0x020fc80003f04000 */
[----:B------:R-:W-:-:S04]  /*09a0*/  FSEL R7, R18, R7, P0 ;  /* 0x0000000712077208 */ /* 0x000fc80000000000 */
[----:B0-----:R-:W-:-:S04]  /*09b0*/  FSETP.GT.AND P0, PT, R8, R7, PT ;  /* 0x000000070800720b */ /* 0x001fc80003f04000 */
[----:B------:R-:W-:-:S04]  /*09c0*/  FSEL R7, R8, R7, P0 ;  /* 0x0000000708077208 */ /* 0x000fc80000000000 */
[----:B-1----:R-:W-:-:S04]  /*09d0*/  FSETP.GT.AND P0, PT, R10, R7, PT ;  /* 0x000000070a00720b */ /* 0x002fc80003f04000 */
[----:B------:R-:W-:-:S04]  /*09e0*/  FSEL R7, R10, R7, P0 ;  /* 0x000000070a077208 */ /* 0x000fc80000000000 */
[----:B--2---:R-:W-:-:S04]  /*09f0*/  FSETP.GT.AND P0, PT, R12, R7, PT ;  /* 0x000000070c00720b */ /* 0x004fc80003f04000 */
[----:B------:R-:W-:-:S04]  /*0a00*/  FSEL R7, R12, R7, P0 ;  /* 0x000000070c077208 */ /* 0x000fc80000000000 */
[----:B------:R-:W-:-:S04]  /*0a10*/  FSETP.GT.AND P0, PT, R14, R7, PT ;  /* 0x000000070e00720b */ /* 0x000fc80003f04000 */
[----:B------:R-:W-:Y:S01]  /*0a20*/  FSEL R7, R14, R7, P0 ;  /* 0x000000070e077208 */ /* 0x000fe20000000000 */
[----:B------:R-:W-:Y:S08]  /*0a30*/  BRA.U UP1, `(.L_x_12) ;  /* 0xfffffffd01307547 */ /* 0x000ff0000b83ffff */
.L_x_11:
[----:B------:R-:W-:Y:S05]  /*0a40*/  BRA.U !UP0, `(.L_x_10) ;  /* 0x0000000508047547 */ /* 0x000fea000b800000 */
[----:B------:R-:W0:Y:S01]  /*0a50*/  LDCU UR5, c[0x0][0x3b4] ;  /* 0x00007680ff0577ac */ /* 0x000e220008000800 */
[----:B------:R-:W-:Y:S02]  /*0a60*/  UISETP.GE.U32.AND UP0, UPT, UR13, 0x8, UPT ;  /* 0x000000080d00788c */ /* 0x000fe4000bf06070 */
[----:B0-----:R-:W-:-:S04]  /*0a70*/  ULOP3.LUT UR6, UR5, 0x7, URZ, 0xc0, !UPT ;  /* 0x0000000705067892 */ /* 0x001fc8000f8ec0ff */
[----:B------:R-:W-:-:S03]  /*0a80*/  UISETP.NE.AND UP1, UPT, UR6, URZ, UPT ;  /* 0x000000ff0600728c */ /* 0x000fc6000bf25270 */
[----:B------:R-:W-:Y:S08]  /*0a90*/  BRA.U !UP0, `(.L_x_13) ;  /* 0x0000000108687547 */ /* 0x000ff0000b800000 */
[C---:B------:R-:W-:Y:S01]  /*0aa0*/  LEA R2, R3.reuse, R0, 0x2 ;  /* 0x0000000003027211 */ /* 0x040fe200078e10ff */
[----:B------:R-:W-:-:S04]  /*0ab0*/  VIADD R3, R3, 0x8 ;  /* 0x0000000803037836 */ /* 0x000fc80000000000 */
[----:B------:R-:W0:Y:S04]  /*0ac0*/  LDS R8, [R2] ;  /* 0x0000000002087984 */ /* 0x000e280000000800 */
[----:B------:R-:W1:Y:S04]  /*0ad0*/  LDS R10, [R2+0x4] ;  /* 0x00000400020a7984 */ /* 0x000e680000000800 */
[----:B------:R-:W2:Y:S04]  /*0ae0*/  LDS R12, [R2+0x8] ;  /* 0x00000800020c7984 */ /* 0x000ea80000000800 */
[----:B------:R-:W3:Y:S04]  /*0af0*/  LDS R14, [R2+0xc] ;  /* 0x00000c00020e7984 */ /* 0x000ee80000000800 */
[----:B------:R-:W4:Y:S04]  /*0b00*/  LDS R16, [R2+0x10] ;  /* 0x0000100002107984 */ /* 0x000f280000000800 */
[----:B------:R-:W5:Y:S01]  /*0b10*/  LDS R18, [R2+0x14] ;  /* 0x0000140002127984 */ /* 0x000f620000000800 */
[----:B0-----:R-:W-:-:S04]  /*0b20*/  FSETP.GT.AND P0, PT, R8, R7, PT ;  /* 0x000000070800720b */ /* 0x001fc80003f04000 */
[----:B------:R-:W-:Y:S02]  /*0b30*/  FSEL R7, R8, R7, P0 ;  /* 0x0000000708077208 */ /* 0x000fe40000000000 */
[----:B------:R-:W0:Y:S02]  /*0b40*/  LDS R8, [R2+0x18] ;  /* 0x0000180002087984 */ /* 0x000e240000000800 */
[----:B-1----:R-:W-:-:S04]  /*0b50*/  FSETP.GT.AND P0, PT, R10, R7, PT ;  /* 0x000000070a00720b */ /* 0x002fc80003f04000 */
[----:B------:R-:W-:Y:S02]  /*0b60*/  FSEL R7, R10, R7, P0 ;  /* 0x000000070a077208 */ /* 0x000fe40000000000 */
[----:B------:R-:W1:Y:S02]  /*0b70*/  LDS R10, [R2+0x1c] ;  /* 0x00001c00020a7984 */ /* 0x000e640000000800 */
[----:B--2---:R-:W-:-:S04]  /*0b80*/  FSETP.GT.AND P0, PT, R12, R7, PT ;  /* 0x000000070c00720b */ /* 0x004fc80003f04000 */
[----:B------:R-:W-:-:S04]  /*0b90*/  FSEL R7, R12, R7, P0 ;  /* 0x000000070c077208 */ /* 0x000fc80000000000 */
[----:B---3--:R-:W-:-:S04]  /*0ba0*/  FSETP.GT.AND P0, PT, R14, R7, PT ;  /* 0x000000070e00720b */ /* 0x008fc80003f04000 */
[----:B------:R-:W-:-:S04]  /*0bb0*/  FSEL R7, R14, R7, P0 ;  /* 0x000000070e077208 */ /* 0x000fc80000000000 */
[----:B----4-:R-:W-:-:S04]  /*0bc0*/  FSETP.GT.AND P0, PT, R16, R7, PT ;  /* 0x000000071000720b */ /* 0x010fc80003f04000 */
[----:B------:R-:W-:-:S04]  /*0bd0*/  FSEL R7, R16, R7, P0 ;  /* 0x0000000710077208 */ /* 0x000fc80000000000 */
[----:B-----5:R-:W-:-:S04]  /*0be0*/  FSETP.GT.AND P0, PT, R18, R7, PT ;  /* 0x000000071200720b */ /* 0x020fc80003f04000 */
[----:B------:R-:W-:-:S04]  /*0bf0*/  FSEL R7, R18, R7, P0 ;  /* 0x0000000712077208 */ /* 0x000fc80000000000 */
[----:B0-----:R-:W-:-:S04]  /*0c00*/  FSETP.GT.AND P0, PT, R8, R7, PT ;  /* 0x000000070800720b */ /* 0x001fc80003f04000 */
[----:B------:R-:W-:-:S04]  /*0c10*/  FSEL R7, R8, R7, P0 ;  /* 0x0000000708077208 */ /* 0x000fc80000000000 */
[----:B-1----:R-:W-:-:S04]  /*0c20*/  FSETP.GT.AND P0, PT, R10, R7, PT ;  /* 0x000000070a00720b */ /* 0x002fc80003f04000 */
[----:B------:R-:W-:-:S09]  /*0c30*/  FSEL R7, R10, R7, P0 ;  /* 0x000000070a077208 */ /* 0x000fd20000000000 */
.L_x_13:
[----:B------:R-:W-:Y:S05]  /*0c40*/  BRA.U !UP1, `(.L_x_10) ;  /* 0x0000000109847547 */ /* 0x000fea000b800000 */
[----:B------:R-:W-:Y:S02]  /*0c50*/  UISETP.GE.U32.AND UP0, UPT, UR6, 0x4, UPT ;  /* 0x000000040600788c */ /* 0x000fe4000bf06070 */
[----:B------:R-:W-:-:S04]  /*0c60*/  ULOP3.LUT UR5, UR5, 0x3, URZ, 0xc0, !UPT ;  /* 0x0000000305057892 */ /* 0x000fc8000f8ec0ff */
[----:B------:R-:W-:-:S03]  /*0c70*/  UISETP.NE.AND UP1, UPT, UR5, URZ, UPT ;  /* 0x000000ff0500728c */ /* 0x000fc6000bf25270 */
[----:B------:R-:W-:Y:S08]  /*0c80*/  BRA.U !UP0, `(.L_x_14) ;  /* 0x0000000108387547 */ /* 0x000ff0000b800000 */
[C---:B------:R-:W-:Y:S01]  /*0c90*/  LEA R2, R3.reuse, R0, 0x2 ;  /* 0x0000000003027211 */ /* 0x040fe200078e10ff */
[----:B------:R-:W-:-:S04]  /*0ca0*/  VIADD R3, R3, 0x4 ;  /* 0x0000000403037836 */ /* 0x000fc80000000000 */
[----:B------:R-:W0:Y:S04]  /*0cb0*/  LDS R8, [R2] ;  /* 0x0000000002087984 */ /* 0x000e280000000800 */
[----:B------:R-:W1:Y:S04]  /*0cc0*/  LDS R10, [R2+0x4] ;  /* 0x00000400020a7984 */ /* 0x000e680000000800 */
[----:B------:R-:W2:Y:S04]  /*0cd0*/  LDS R12, [R2+0x8] ;  /* 0x00000800020c7984 */ /* 0x000ea80000000800 */
[----:B------:R-:W3:Y:S01]  /*0ce0*/  LDS R14, [R2+0xc] ;  /* 0x00000c00020e7984 */ /* 0x000ee20000000800 */
[----:B0-----:R-:W-:-:S04]  /*0cf0*/  FSETP.GT.AND P0, PT, R8, R7, PT ;  /* 0x000000070800720b */ /* 0x001fc80003f04000 */
[----:B------:R-:W-:-:S04]  /*0d00*/  FSEL R7, R8, R7, P0 ;  /* 0x0000000708077208 */ /* 0x000fc80000000000 */
[----:B-1----:R-:W-:-:S04]  /*0d10*/  FSETP.GT.AND P0, PT, R10, R7, PT ;  /* 0x000000070a00720b */ /* 0x002fc80003f04000 */
[----:B------:R-:W-:-:S04]  /*0d20*/  FSEL R7, R10, R7, P0 ;  /* 0x000000070a077208 */ /* 0x000fc80000000000 */
[----:B--2---:R-:W-:-:S04]  /*0d30*/  FSETP.GT.AND P0, PT, R12, R7, PT ;  /* 0x000000070c00720b */ /* 0x004fc80003f04000 */
[----:B------:R-:W-:-:S04]  /*0d40*/  FSEL R7, R12, R7, P0 ;  /* 0x000000070c077208 */ /* 0x000fc80000000000 */
[----:B---3--:R-:W-:-:S04]  /*0d50*/  FSETP.GT.AND P0, PT, R14, R7, PT ;  /* 0x000000070e00720b */ /* 0x008fc80003f04000 */
[----:B------:R-:W-:-:S09]  /*0d60*/  FSEL R7, R14, R7, P0 ;  /* 0x000000070e077208 */ /* 0x000fd20000000000 */
.L_x_14:
[----:B------:R-:W-:Y:S05]  /*0d70*/  BRA.U !UP1, `(.L_x_10) ;  /* 0x0000000109387547 */ /* 0x000fea000b800000 */
[----:B------:R-:W0:Y:S01]  /*0d80*/  S2R R9, SR_CgaCtaId ;  /* 0x0000000000097919 */ /* 0x000e220000008800 */
[----:B------:R-:W1:Y:S01]  /*0d90*/  LDCU UR6, c[0x0][0x3b0] ;  /* 0x00007600ff0677ac */ /* 0x000e620008000800 */
[----:B------:R-:W-:Y:S01]  /*0da0*/  MOV R2, 0x400 ;  /* 0x0000040000027802 */ /* 0x000fe20000000f00 */
[----:B------:R-:W-:-:S03]  /*0db0*/  UIADD3 UR5, UPT, UPT, -UR5, URZ, URZ ;  /* 0x000000ff05057290 */ /* 0x000fc6000fffe1ff */
[----:B0-----:R-:W-:Y:S02]  /*0dc0*/  LEA R9, R9, R2, 0x18 ;  /* 0x0000000209097211 */ /* 0x001fe400078ec0ff */
[----:B-1----:R-:W-:-:S05]  /*0dd0*/  IADD3 R2, PT, PT, R3, UR6, RZ ;  /* 0x0000000603027c10 */ /* 0x002fca000fffe0ff */
[----:B------:R-:W-:-:S07]  /*0de0*/  IMAD.U32 R2, R2, 0x4, R9 ;  /* 0x0000000402027824 */ /* 0x000fce00078e0009 */
.L_x_15:
[----:B------:R0:W1:Y:S01]  /*0df0*/  LDS R8, [R2] ;  /* 0x0000000002087984 */ /* 0x0000620000000800 */
[----:B------:R-:W-:-:S04]  /*0e00*/  UIADD3 UR5, UPT, UPT, UR5, 0x1, URZ ;  /* 0x0000000105057890 */ /* 0x000fc8000fffe0ff */
[----:B------:R-:W-:Y:S01]  /*0e10*/  UISETP.NE.AND UP0, UPT, UR5, URZ, UPT ;  /* 0x000000ff0500728c */ /* 0x000fe2000bf05270 */
[----:B0-----:R-:W-:Y:S02]  /*0e20*/  IADD3 R2, PT, PT, R2, 0x4, RZ ;  /* 0x0000000402027810 */ /* 0x001fe40007ffe0ff */
[----:B-1----:R-:W-:-:S04]  /*0e30*/  FSETP.GT.AND P0, PT, R8, R7, PT ;  /* 0x000000070800720b */ /* 0x002fc80003f04000 */
[----:B------:R-:W-:Y:S02]  /*0e40*/  FSEL R7, R8, R7, P0 ;  /* 0x0000000708077208 */ /* 0x000fe40000000000 */
[----:B------:R-:W-:Y:S07]  /*0e50*/  BRA.U UP0, `(.L_x_15) ;  /* 0xfffffffd00e47547 */ /* 0x000fee000b83ffff */
.L_x_10:
[----:B0-----:R-:W0:Y:S01]  /*0e60*/  LDC R2, c[0x0][0x3b4] ;  /* 0x0000ed00ff027b82 */ /* 0x001e220000000800 */
[----:B------:R-:W-:Y:S01]  /*0e70*/  IMAD.MOV.U32 R3, RZ, RZ, RZ ;  /* 0x000000ffff037224 */ /* 0x000fe200078e00ff */
[----:B0-----:R-:W-:-:S13]  /*0e80*/  ISETP.GE.AND P0, PT, R2, 0x1, PT ;  /* 0x000000010200780c */ /* 0x001fda0003f06270 */
[----:B------:R-:W-:Y:S05]  /*0e90*/  @!P0 BRA `(.L_x_16) ;  /* 0x0000000400e48947 */ /* 0x000fea0003800000 */
[C---:B------:R-:W-:Y:S01]  /*0ea0*/  ISETP.GE.U32.AND P2, PT, R2.reuse, 0x4, PT ;  /* 0x000000040200780c */ /* 0x040fe20003f46070 */
[----:B------:R-:W-:Y:S01]  /*0eb0*/  IMAD.MOV.U32 R9, RZ, RZ, RZ ;  /* 0x000000ffff097224 */ /* 0x000fe200078e00ff */
[----:B------:R-:W-:Y:S02]  /*0ec0*/  LOP3.LUT R16, R2, 0x3, RZ, 0xc0, !PT ;  /* 0x0000000302107812 */ /* 0x000fe400078ec0ff */
[----:B------:R-:W-:Y:S02]  /*0ed0*/  MOV R3, RZ ;  /* 0x000000ff00037202 */ /* 0x000fe40000000f00 */
[----:B------:R-:W-:-:S07]  /*0ee0*/  ISETP.NE.AND P1, PT, R16, RZ, PT ;  /* 0x000000ff1000720c */ /* 0x000fce0003f25270 */
[----:B------:R-:W-:Y:S06]  /*0ef0*/  @!P2 BRA `(.L_x_17) ;  /* 0x000000040000a947 */ /* 0x000fec0003800000 */
[----:B------:R-:W0:Y:S01]  /*0f00*/  S2UR UR6, SR_CgaCtaId ;  /* 0x00000000000679c3 */ /* 0x000e220000008800 */
[----:B------:R-:W1:Y:S01]  /*0f10*/  LDCU UR7, c[0x0][0x3b0] ;  /* 0x00007600ff0777ac */ /* 0x000e620008000800 */
[----:B------:R-:W-:Y:S01]  /*0f20*/  LOP3.LUT R9, R2, 0x7ffffffc, RZ, 0xc0, !PT ;  /* 0x7ffffffc02097812 */ /* 0x000fe200078ec0ff */
[----:B------:R-:W-:Y:S01]  /*0f30*/  IMAD.MOV.U32 R3, RZ, RZ, RZ ;  /* 0x000000ffff037224 */ /* 0x000fe200078e00ff */
[----:B------:R-:W-:Y:S02]  /*0f40*/  UMOV UR5, 0x400 ;  /* 0x0000040000057882 */ /* 0x000fe40000000000 */
[----:B------:R-:W-:Y:S01]  /*0f50*/  IADD3 R10, PT, PT, -R9, RZ, RZ ;  /* 0x000000ff090a7210 */ /* 0x000fe20007ffe1ff */
[----:B0-----:R-:W-:-:S04]  /*0f60*/  ULEA UR5, UR6, UR5, 0x18 ;  /* 0x0000000506057291 */ /* 0x001fc8000f8ec0ff */
[----:B-1----:R-:W-:-:S06]  /*0f70*/  ULEA UR5, UR7, UR5, 0x2 ;  /* 0x0000000507057291 */ /* 0x002fcc000f8e10ff */
[----:B------:R-:W-:-:S05]  /*0f80*/  MOV R0, UR5 ;  /* 0x0000000500007c02 */ /* 0x000fca0008000f00 */
[----:B------:R-:W-:-:S07]  /*0f90*/  VIADD R8, R0, 0xc ;  /* 0x0000000c00087836 */ /* 0x000fce0000000000 */
.L_x_18:
[----:B------:R-:W0:Y:S01]  /*0fa0*/  LDS R12, [R8+-0xc] ;  /* 0xfffff400080c7984 */ /* 0x000e220000000800 */
[----:B------:R-:W-:Y:S01]  /*0fb0*/  HFMA2 R11, -RZ, RZ, 0.96630859375, -0.0022525787353515625 ;  /* 0x3bbb989dff0b7431 */ /* 0x000fe200000001ff */
[----:B------:R-:W-:-:S04]  /*0fc0*/  IADD3 R10, PT, PT, R10, 0x4, RZ ;  /* 0x000000040a0a7810 */ /* 0x000fc80007ffe0ff */
[----:B------:R-:W-:Y:S01]  /*0fd0*/  ISETP.NE.AND P2, PT, R10, RZ, PT ;  /* 0x000000ff0a00720c */ /* 0x000fe20003f45270 */
[----:B0-----:R-:W-:Y:S01]  /*0fe0*/  FADD R14, R12, -R7 ;  /* 0x800000070c0e7221 */ /* 0x001fe20000000000 */
[----:B------:R-:W-:-:S03]  /*0ff0*/  IMAD.MOV.U32 R12, RZ, RZ, 0x437c0000 ;  /* 0x437c0000ff0c7424 */ /* 0x000fc600078e00ff */
[----:B------:R-:W-:-:S04]  /*1000*/  FFMA.SAT R13, R14, R11, 0.5 ;  /* 0x3f0000000e0d7423 */ /* 0x000fc8000000200b */
[----:B------:R-:W-:-:S04]  /*1010*/  FFMA.RM R13, R13, R12, 12582913 ;  /* 0x4b4000010d0d7423 */ /* 0x000fc8000000400c */
[C---:B------:R-:W-:Y:S01]  /*1020*/  FADD R15, R13.reuse, -12583039 ;  /* 0xcb40007f0d0f7421 */ /* 0x040fe20000000000 */
[----:B------:R-:W-:-:S03]  /*1030*/  SHF.L.U32 R13, R13, 0x17, RZ ;  /* 0x000000170d0d7819 */ /* 0x000fc600000006ff */
[----:B------:R-:W-:-:S04]  /*1040*/  FFMA R15, R14, 1.4426950216293334961, -R15 ;  /* 0x3fb8aa3b0e0f7823 */ /* 0x000fc8000000080f */
[----:B------:R-:W-:-:S04]  /*1050*/  FFMA R15, R14, 1.925963033500011079e-08, R15 ;  /* 0x32a570600e0f7823 */ /* 0x000fc8000000000f */
[----:B------:R-:W0:Y:S02]  /*1060*/  MUFU.EX2 R14, R15 ;  /* 0x0000000f000e7308 */ /* 0x000e240000000800 */
[----:B0-----:R-:W-:-:S05]  /*1070*/  FMUL R13, R13, R14 ;  /* 0x0000000e0d0d7220 */ /* 0x001fca0000400000 */
[----:B------:R-:W-:Y:S04]  /*1080*/  STS [R8+UR12+-0xc], R13 ;  /* 0xfffff40d08007988 */ /* 0x000fe8000800080c */
[----:B------:R-:W0:Y:S02]  /*1090*/  LDS R14, [R8+-0x8] ;  /* 0xfffff800080e7984 */ /* 0x000e240000000800 */
[----:B0-----:R-:W-:-:S04]  /*10a0*/  FADD R14, R14, -R7 ;  /* 0x800000070e0e7221 */ /* 0x001fc80000000000 */
[----:B------:R-:W-:-:S04]  /*10b0*/  FFMA.SAT R17, R14, R11, 0.5 ;  /* 0x3f0000000e117423 */ /* 0x000fc8000000200b */
[----:B------:R-:W-:-:S04]  /*10c0*/  FFMA.RM R17, R17, R12, 12582913 ;  /* 0x4b40000111117423 */ /* 0x000fc8000000400c */
[C---:B------:R-:W-:Y:S01]  /*10d0*/  FADD R19, R17.reuse, -12583039 ;  /* 0xcb40007f11137421 */ /* 0x040fe20000000000 */
[----:B------:R-:W-:-:S03]  /*10e0*/  IMAD.SHL.U32 R15, R17, 0x800000, RZ ;  /* 0x00800000110f7824 */ /* 0x000fc600078e00ff */
        /* <DEDUP_REMOVED lines=16> */
[----:B------:R-:W0:Y:S02]  /*11f0*/  LDS R14, [R8] ;  /* 0x00000000080e7984 */ /* 0x000e240000000800 */
        /* <DEDUP_REMOVED lines=8> */
[----:B0-----:R-:W-:Y:S01]  /*1280*/  FMUL R11, R11, R12 ;  /* 0x0000000c0b0b7220 */ /* 0x001fe20000400000 */
[----:B------:R-:W-:-:S04]  /*1290*/  FADD R12, R13, R3 ;  /* 0x000000030d0c7221 */ /* 0x000fc80000000000 */
[----:B------:R-:W-:Y:S01]  /*12a0*/  FADD R12, R12, R15 ;  /* 0x0000000f0c0c7221 */ /* 0x000fe20000000000 */
[----:B------:R0:W-:Y:S03]  /*12b0*/  STS [R8+UR12], R11 ;  /* 0x0000000b08007988 */ /* 0x0001e6000800080c */
[----:B------:R-:W-:-:S04]  /*12c0*/  FADD R12, R12, R17 ;  /* 0x000000110c0c7221 */ /* 0x000fc80000000000 */
[----:B------:R-:W-:Y:S01]  /*12d0*/  FADD R3, R12, R11 ;  /* 0x0000000b0c037221 */ /* 0x000fe20000000000 */
[----:B0-----:R-:W-:Y:S01]  /*12e0*/  VIADD R8, R8, 0x10 ;  /* 0x0000001008087836 */ /* 0x001fe20000000000 */
[----:B------:R-:W-:Y:S06]  /*12f0*/  @P2 BRA `(.L_x_18) ;  /* 0xfffffffc00282947 */ /* 0x000fec000383ffff */
.L_x_17:
[----:B------:R-:W-:Y:S05]  /*1300*/  @!P1 BRA `(.L_x_16) ;  /* 0x0000000000c89947 */ /* 0x000fea0003800000 */
[----:B------:R-:W-:Y:S02]  /*1310*/  ISETP.NE.AND P1, PT, R16, 0x1, PT ;  /* 0x000000011000780c */ /* 0x000fe40003f25270 */
[----:B------:R-:W-:-:S04]  /*1320*/  LOP3.LUT R8, R2, 0x1, RZ, 0xc0, !PT ;  /* 0x0000000102087812 */ /* 0x000fc800078ec0ff */
[----:B------:R-:W-:-:S07]  /*1330*/  ISETP.NE.U32.AND P2, PT, R8, 0x1, PT ;  /* 0x000000010800780c */ /* 0x000fce0003f45070 */
[----:B------:R-:W-:Y:S06]  /*1340*/  @!P1 BRA `(.L_x_19) ;  /* 0x0000000000749947 */ /* 0x000fec0003800000 */
[C---:B------:R-:W-:Y:S01]  /*1350*/  LEA R8, R9.reuse, R0, 0x2 ;  /* 0x0000000009087211 */ /* 0x040fe200078e10ff */
[----:B------:R-:W-:Y:S01]  /*1360*/  IMAD.MOV.U32 R12, RZ, RZ, 0x3bbb989d ;  /* 0x3bbb989dff0c7424 */ /* 0x000fe200078e00ff */
[----:B------:R-:W-:Y:S02]  /*1370*/  MOV R14, 0x437c0000 ;  /* 0x437c0000000e7802 */ /* 0x000fe40000000f00 */
[C---:B------:R-:W-:Y:S01]  /*1380*/  LEA R15, R9.reuse, R6, 0x2 ;  /* 0x00000006090f7211 */ /* 0x040fe200078e10ff */
[----:B------:R-:W0:Y:S01]  /*1390*/  LDS R10, [R8] ;  /* 0x00000000080a7984 */ /* 0x000e220000000800 */
[----:B------:R-:W-:Y:S01]  /*13a0*/  IADD3 R9, PT, PT, R9, 0x2, RZ ;  /* 0x0000000209097810 */ /* 0x000fe20007ffe0ff */
        /* <DEDUP_REMOVED lines=8> */
[----:B0-----:R-:W-:-:S04]  /*1430*/  FMUL R10, R11, R10 ;  /* 0x0000000a0b0a7220 */ /* 0x001fc80000400000 */
[----:B------:R-:W-:Y:S01]  /*1440*/  FADD R3, R3, R10 ;  /* 0x0000000a03037221 */ /* 0x000fe20000000000 */
[----:B------:R-:W-:Y:S04]  /*1450*/  STS [R15], R10 ;  /* 0x0000000a0f007388 */ /* 0x000fe80000000800 */
[----:B------:R-:W0:Y:S02]  /*1460*/  LDS R8, [R8+0x4] ;  /* 0x0000040008087984 */ /* 0x000e240000000800 */
        /* <DEDUP_REMOVED lines=10> */
[----:B------:R0:W-:Y:S06]  /*1510*/  STS [R15+0x4], R12 ;  /* 0x0000040c0f007388 */ /* 0x0001ec0000000800 */
.L_x_19:
[----:B------:R-:W-:Y:S05]  /*1520*/  @P2 BRA `(.L_x_16) ;  /* 0x0000000000402947 */ /* 0x000fea0003800000 */
[C---:B------:R-:W-:Y:S02]  /*1530*/  IMAD R0, R9.reuse, 0x4, R0 ;  /* 0x0000000409007824 */ /* 0x040fe400078e0200 */
[----:B------:R-:W-:Y:S02]  /*1540*/  HFMA2 R8, -RZ, RZ, 0.96630859375, -0.0022525787353515625 ;  /* 0x3bbb989dff087431 */ /* 0x000fe400000001ff */
[----:B------:R-:W-:Y:S02]  /*1550*/  IMAD.MOV.U32 R11, RZ, RZ, 0x437c0000 ;  /* 0x437c0000ff0b7424 */ /* 0x000fe400078e00ff */
[----:B------:R-:W-:Y:S01]  /*1560*/  IMAD R9, R9, 0x4, R6 ;  /* 0x0000000409097824 */ /* 0x000fe200078e0206 */
[----:B------:R-:W1:Y:S02]  /*1570*/  LDS R0, [R0] ;  /* 0x0000000000007984 */ /* 0x000e640000000800 */
[----:B-1----:R-:W-:-:S04]  /*1580*/  FADD R7, R0, -R7 ;  /* 0x8000000700077221 */ /* 0x002fc80000000000 */
[----:B------:R-:W-:-:S04]  /*1590*/  FFMA.SAT R8, R7, R8, 0.5 ;  /* 0x3f00000007087423 */ /* 0x000fc80000002008 */
[----:B------:R-:W-:-:S04]  /*15a0*/  FFMA.RM R8, R8, R11, 12582913 ;  /* 0x4b40000108087423 */ /* 0x000fc8000000400b */
[C---:B------:R-:W-:Y:S01]  /*15b0*/  FADD R10, R8.reuse, -12583039 ;  /* 0xcb40007f080a7421 */ /* 0x040fe20000000000 */
[----:B------:R-:W-:-:S03]  /*15c0*/  SHF.L.U32 R8, R8, 0x17, RZ ;  /* 0x0000001708087819 */ /* 0x000fc600000006ff */
[----:B------:R-:W-:-:S04]  /*15d0*/  FFMA R10, R7, 1.4426950216293334961, -R10 ;  /* 0x3fb8aa3b070a7823 */ /* 0x000fc8000000080a */
[----:B------:R-:W-:-:S04]  /*15e0*/  FFMA R10, R7, 1.925963033500011079e-08, R10 ;  /* 0x32a57060070a7823 */ /* 0x000fc8000000000a */
[----:B------:R-:W1:Y:S02]  /*15f0*/  MUFU.EX2 R7, R10 ;  /* 0x0000000a00077308 */ /* 0x000e640000000800 */
[----:B-1----:R-:W-:-:S04]  /*1600*/  FMUL R8, R8, R7 ;  /* 0x0000000708087220 */ /* 0x002fc80000400000 */
[----:B------:R-:W-:Y:S01]  /*1610*/  FADD R3, R3, R8 ;  /* 0x0000000803037221 */ /* 0x000fe20000000000 */
[----:B------:R1:W-:Y:S06]  /*1620*/  STS [R9], R8 ;  /* 0x0000000809007388 */ /* 0x0003ec0000000800 */
.L_x_16:
[----:B------:R-:W-:Y:S05]  /*1630*/  @!P0 BRA `(.L_x_9) ;  /* 0x0000001400108947 */ /* 0x000fea0003800000 */
[----:B------:R-:W2:Y:S01]  /*1640*/  LDCU UR5, c[0x0][0x3a8] ;  /* 0x00007500ff0577ac */ /* 0x000ea20008000800 */
[C---:B------:R-:W-:Y:S02]  /*1650*/  ISETP.GE.U32.AND P0, PT, R2.reuse, 0x8, PT ;  /* 0x000000080200780c */ /* 0x040fe40003f06070 */
[----:B------:R-:W-:Y:S02]  /*1660*/  LOP3.LUT R22, R2, 0x7, RZ, 0xc0, !PT ;  /* 0x0000000702167812 */ /* 0x000fe400078ec0ff */
[----:B------:R-:W-:Y:S01]  /*1670*/  MOV R7, RZ ;  /* 0x000000ff00077202 */ /* 0x000fe20000000f00 */
[----:B--2---:R-:W-:-:S06]  /*1680*/  UIMAD UR5, UR14, UR5, UR15 ;  /* 0x000000050e0572a4 */ /* 0x004fcc000f8e020f */
[----:B-1----:R-:W-:Y:S02]  /*1690*/  IMAD R8, R2, UR5, RZ ;  /* 0x0000000502087c24 */ /* 0x002fe4000f8e02ff */
[----:B------:R-:W-:Y:S05]  /*16a0*/  @!P0 BRA `(.L_x_20) ;  /* 0x00000008008c8947 */ /* 0x000fea0003800000 */
[----:B------:R-:W1:Y:S01]  /*16b0*/  S2UR UR7, SR_CgaCtaId ;  /* 0x00000000000779c3 */ /* 0x000e620000008800 */
[----:B------:R-:W2:Y:S01]  /*16c0*/  LDCU UR5, c[0x0][0x3b0] ;  /* 0x00007600ff0577ac */ /* 0x000ea20008000800 */
[----:B------:R-:W-:Y:S01]  /*16d0*/  LOP3.LUT R7, R2, 0x7ffffff8, RZ, 0xc0, !PT ;  /* 0x7ffffff802077812 */ /* 0x000fe200078ec0ff */
[----:B------:R-:W-:Y:S01]  /*16e0*/  IMAD.MOV.U32 R21, RZ, RZ, R8 ;  /* 0x000000ffff157224 */ /* 0x000fe200078e0008 */
[----:B------:R-:W-:Y:S02]  /*16f0*/  UMOV UR6, 0x400 ;  /* 0x0000040000067882 */ /* 0x000fe40000000000 */
[----:B------:R-:W-:Y:S02]  /*1700*/  IADD3 R20, PT, PT, -R7, RZ, RZ ;  /* 0x000000ff07147210 */ /* 0x000fe40007ffe1ff */
[----:B0-----:R-:W0:Y:S01]  /*1710*/  LDC.64 R14, c[0x0][0x3a0] ;  /* 0x0000e800ff0e7b82 */ /* 0x001e220000000a00 */
[----:B--2---:R-:W-:Y:S02]  /*1720*/  ULEA UR5, UR5, UR12, 0x2 ;  /* 0x0000000c05057291 */ /* 0x004fe4000f8e10ff */
[----:B-1----:R-:W-:-:S04]  /*1730*/  ULEA UR6, UR7, UR6, 0x18 ;  /* 0x0000000607067291 */ /* 0x002fc8000f8ec0ff */
[----:B------:R-:W-:-:S06]  /*1740*/  UIADD3 UR5, UPT, UPT, UR5, 0x10, UR6 ;  /* 0x0000001005057890 */ /* 0x000fcc000fffe006 */
[----:B------:R-:W-:-:S07]  /*1750*/  IMAD.U32 R18, RZ, RZ, UR5 ;  /* 0x00000005ff127e24 */ /* 0x000fce000f8e00ff */
.L_x_37:
[----:B------:R-:W1:Y:S01]  /*1760*/  LDS R0, [R18+-0x10] ;  /* 0xfffff00012007984 */ /* 0x000e620000000800 */
[----:B------:R-:W2:Y:S01]  /*1770*/  MUFU.RCP R2, R3 ;  /* 0x0000000300027308 */ /* 0x000ea20000001000 */
[----:B------:R-:W-:Y:S01]  /*1780*/  BSSY.RECONVERGENT B3, `(.L_x_21) ;  /* 0x000000b000037945 */ /* 0x000fe20003800200 */
[----:B0-----:R-:W-:-:S04]  /*1790*/  IMAD.WIDE R12, R21, 0x2, R14 ;  /* 0x00000002150c7825 */ /* 0x001fc800078e020e */
[----:B--2---:R-:W-:-:S04]  /*17a0*/  FFMA R9, R2, -R3, 1 ;  /* 0x3f80000002097423 */ /* 0x004fc80000000803 */
[----:B------:R-:W-:Y:S01]  /*17b0*/  FFMA R9, R2, R9, R2 ;  /* 0x0000000902097223 */ /* 0x000fe20000000002 */
[----:B-1----:R-:W0:Y:S03]  /*17c0*/  FCHK P0, R0, R3 ;  /* 0x0000000300007302 */ /* 0x002e260000000000 */
[----:B------:R-:W-:-:S04]  /*17d0*/  FFMA R2, R0, R9, RZ ;  /* 0x0000000900027223 */ /* 0x000fc800000000ff */
[----:B------:R-:W-:-:S04]  /*17e0*/  FFMA R10, R2, -R3, R0 ;  /* 0x80000003020a7223 */ /* 0x000fc80000000000 */
[----:B------:R-:W-:Y:S01]  /*17f0*/  FFMA R9, R9, R10, R2 ;  /* 0x0000000a09097223 */ /* 0x000fe20000000002 */
[----:B0-----:R-:W-:Y:S06]  /*1800*/  @!P0 BRA `(.L_x_22) ;  /* 0x0000000000088947 */ /* 0x001fec0003800000 */
[----:B------:R-:W-:-:S07]  /*1810*/  MOV R2, 0x1830 ;  /* 0x0000183000027802 */ /* 0x000fce0000000f00 */
[----:B------:R-:W-:Y:S05]  /*1820*/  CALL.REL.NOINC `($__internal_0_$__cuda_sm3x_div_rn_noftz_f32_slowpath) ;  /* 0x0000002000187944 */ /* 0x000fea0003c00000 */
.L_x_22:
[----:B------:R-:W-:Y:S05]  /*1830*/  BSYNC.RECONVERGENT B3 ;  /* 0x0000000000037941 */ /* 0x000fea0003800200 */
.L_x_21:
[----:B------:R-:W0:Y:S01]  /*1840*/  LDS R17, [R18+-0xc] ;  /* 0xfffff40012117984 */ /* 0x000e220000000800 */
[----:B------:R-:W1:Y:S01]  /*1850*/  MUFU.RCP R2, R3 ;  /* 0x0000000300027308 */ /* 0x000e620000001000 */
[----:B------:R-:W-:Y:S01]  /*1860*/  F2FP.BF16.F32.PACK_AB R0, RZ, R9 ;  /* 0x00000009ff00723e */ /* 0x000fe200000010ff */
[----:B------:R-:W-:Y:S01]  /*1870*/  BSSY.RECONVERGENT B3, `(.L_x_23) ;  /* 0x000000f000037945 */ /* 0x000fe20003800200 */
[----:B------:R2:W-:Y:S02]  /*1880*/  STS [R18+-0x10], R9 ;  /* 0xfffff00912007388 */ /* 0x0005e40000000800 */
[----:B------:R-:W-:-:S05]  /*1890*/  PRMT R10, R0, 0x7610, R10 ;  /* 0x00007610000a7816 */ /* 0x000fca000000000a */
[----:B------:R2:W-:Y:S01]  /*18a0*/  STG.E.U16 desc[UR8][R12.64], R10 ;  /* 0x0000000a0c007986 */ /* 0x0005e2000c101508 */
[----:B-1----:R-:W-:-:S04]  /*18b0*/  FFMA R11, R2, -R3, 1 ;  /* 0x3f800000020b7423 */ /* 0x002fc80000000803 */
[----:B------:R-:W-:Y:S01]  /*18c0*/  FFMA R0, R2, R11, R2 ;  /* 0x0000000b02007223 */ /* 0x000fe20000000002 */
[----:B0-----:R-:W0:Y:S03]  /*18d0*/  FCHK P0, R17, R3 ;  /* 0x0000000311007302 */ /* 0x001e260000000000 */
[----:B------:R-:W-:-:S04]  /*18e0*/  FFMA R2, R0, R17, RZ ;  /* 0x0000001100027223 */ /* 0x000fc800000000ff */
[----:B------:R-:W-:-:S04]  /*18f0*/  FFMA R11, R2, -R3, R17 ;  /* 0x80000003020b7223 */ /* 0x000fc80000000011 */
[----:B------:R-:W-:Y:S01]  /*1900*/  FFMA R11, R0, R11, R2 ;  /* 0x0000000b000b7223 */ /* 0x000fe20000000002 */
[----:B0-2---:R-:W-:Y:S06]  /*1910*/  @!P0 BRA `(.L_x_24) ;  /* 0x0000000000108947 */ /* 0x005fec0003800000 */
[----:B------:R-:W-:Y:S02]  /*1920*/  MOV R0, R17 ;  /* 0x0000001100007202 */ /* 0x000fe40000000f00 */
[----:B------:R-:W-:-:S07]  /*1930*/  MOV R2, 0x1950 ;  /* 0x0000195000027802 */ /* 0x000fce0000000f00 */
[----:B------:R-:W-:Y:S05]  /*1940*/  CALL.REL.NOINC `($__internal_0_$__cuda_sm3x_div_rn_noftz_f32_slowpath) ;  /* 0x0000001c00d07944 */ /* 0x000fea0003c00000 */
[----:B------:R-:W-:-:S07]  /*1950*/  IMAD.MOV.U32 R11, RZ, RZ, R9 ;  /* 0x000000ffff0b7224 */ /* 0x000fce00078e0009 */
.L_x_24:
[----:B------:R-:W-:Y:S05]  /*1960*/  BSYNC.RECONVERGENT B3 ;  /* 0x0000000000037941 */ /* 0x000fea0003800200 */
.L_x_23:
        /* <DEDUP_REMOVED lines=17> */
.L_x_26:
[----:B------:R-:W-:Y:S05]  /*1a80*/  BSYNC.RECONVERGENT B3 ;  /* 0x0000000000037941 */ /* 0x000fea0003800200 */
.L_x_25:
        /* <DEDUP_REMOVED lines=14> */
[----:B------:R-:W-:Y:S01]  /*1b70*/  IMAD.MOV.U32 R0, RZ, RZ, R17 ;  /* 0x000000ffff007224 */ /* 0x000fe200078e0011 */
[----:B------:R-:W-:-:S07]  /*1b80*/  MOV R2, 0x1ba0 ;  /* 0x00001ba000027802 */ /* 0x000fce0000000f00 */
[----:B------:R-:W-:Y:S05]  /*1b90*/  CALL.REL.NOINC `($__internal_0_$__cuda_sm3x_div_rn_noftz_f32_slowpath) ;  /* 0x0000001c003c7944 */ /* 0x000fea0003c00000 */
[----:B------:R-:W-:-:S07]  /*1ba0*/  MOV R11, R9 ;  /* 0x00000009000b7202 */ /* 0x000fce0000000f00 */
.L_x_28:
[----:B------:R-:W-:Y:S05]  /*1bb0*/  BSYNC.RECONVERGENT B3 ;  /* 0x0000000000037941 */ /* 0x000fea0003800200 */
.L_x_27:
[----:B------:R-:W0:Y:S01]  /*1bc0*/  LDS R17, [R18] ;  /* 0x0000000012117984 */ /* 0x000e220000000800 */
        /* <DEDUP_REMOVED lines=16> */
.L_x_30:
[----:B------:R-:W-:Y:S05]  /*1cd0*/  BSYNC.RECONVERGENT B3 ;  /* 0x0000000000037941 */ /* 0x000fea0003800200 */
.L_x_29:
[----:B------:R-:W0:Y:S01]  /*1ce0*/  LDS R17, [R18+0x4] ;  /* 0x0000040012117984 */ /* 0x000e220000000800 */
[----:B------:R-:W1:Y:S01]  /*1cf0*/  MUFU.RCP R2, R3 ;  /* 0x0000000300027308 */ /* 0x000e620000001000 */
[----:B------:R-:W-:Y:S01]  /*1d00*/  F2FP.BF16.F32.PACK_AB R0, RZ, R9 ;  /* 0x00000009ff00723e */ /* 0x000fe200000010ff */
[----:B------:R-:W-:Y:S01]  /*1d10*/  BSSY.RECONVERGENT B3, `(.L_x_31) ;  /* 0x000000f000037945 */ /* 0x000fe20003800200 */
[----:B------:R2:W-:Y:S02]  /*1d20*/  STS [R18], R9 ;  /* 0x0000000912007388 */ /* 0x0005e40000000800 */
        /* <DEDUP_REMOVED lines=13> */
.L_x_32:
[----:B------:R-:W-:Y:S05]  /*1e00*/  BSYNC.RECONVERGENT B3 ;  /* 0x0000000000037941 */ /* 0x000fea0003800200 */
.L_x_31:
[----:B------:R-:W0:Y:S01]  /*1e10*/  LDS R17, [R18+0x8] ;  /* 0x0000080012117984 */ /* 0x000e220000000800 */
[----:B------:R-:W1:Y:S01]  /*1e20*/  MUFU.RCP R2, R3 ;  /* 0x0000000300027308 */ /* 0x000e620000001000 */
[----:B------:R-:W-:Y:S01]  /*1e30*/  F2FP.BF16.F32.PACK_AB R0, RZ, R11 ;  /* 0x0000000bff00723e */ /* 0x000fe200000010ff */
[----:B------:R-:W-:Y:S01]  /*1e40*/  BSSY.RECONVERGENT B3, `(.L_x_33) ;  /* 0x000000e000037945 */ /* 0x000fe20003800200 */
[----:B------:R2:W-:Y:S02]  /*1e50*/  STS [R18+0x4], R11 ;  /* 0x0000040b12007388 */ /* 0x0005e40000000800 */
        /* <DEDUP_REMOVED lines=12> */
.L_x_34:
[----:B------:R-:W-:Y:S05]  /*1f20*/  BSYNC.RECONVERGENT B3 ;  /* 0x0000000000037941 */ /* 0x000fea0003800200 */
.L_x_33:
        /* <DEDUP_REMOVED lines=18> */
.L_x_36:
[----:B------:R-:W-:Y:S05]  /*2050*/  BSYNC.RECONVERGENT B3 ;  /* 0x0000000000037941 */ /* 0x000fea0003800200 */
.L_x_35:
[----:B------:R-:W-:Y:S01]  /*2060*/  F2FP.BF16.F32.PACK_AB R0, RZ, R11 ;  /* 0x0000000bff00723e */ /* 0x000fe200000010ff */
[----:B------:R-:W-:Y:S01]  /*2070*/  VIADD R20, R20, 0x8 ;  /* 0x0000000814147836 */ /* 0x000fe20000000000 */
[----:B------:R0:W-:Y:S01]  /*2080*/  STS [R18+0xc], R11 ;  /* 0x00000c0b12007388 */ /* 0x0001e20000000800 */
[----:B------:R-:W-:-:S03]  /*2090*/  IADD3 R21, PT, PT, R21, 0x8, RZ ;  /* 0x0000000815157810 */ /* 0x000fc60007ffe0ff */
[----:B------:R1:W-:Y:S01]  /*20a0*/  STG.E.U16 desc[UR8][R12.64+0xe], R0 ;  /* 0x00000e000c007986 */ /* 0x0003e2000c101508 */
[----:B------:R-:W-:Y:S01]  /*20b0*/  ISETP.NE.AND P0, PT, R20, RZ, PT ;  /* 0x000000ff1400720c */ /* 0x000fe20003f05270 */
[----:B0-----:R-:W-:-:S12]  /*20c0*/  VIADD R18, R18, 0x20 ;  /* 0x0000002012127836 */ /* 0x001fd80000000000 */
[----:B-1----:R-:W-:Y:S05]  /*20d0*/  @P0 BRA `(.L_x_37) ;  /* 0xfffffff400a00947 */ /* 0x002fea000383ffff */
.L_x_20:
[----:B------:R-:W-:-:S13]  /*20e0*/  ISETP.NE.AND P0, PT, R22, RZ, PT ;  /* 0x000000ff1600720c */ /* 0x000fda0003f05270 */
[----:B------:R-:W-:Y:S05]  /*20f0*/  @!P0 BRA `(.L_x_9) ;  /* 0x0000000800608947 */ /* 0x000fea0003800000 */
[----:B0-----:R-:W0:Y:S01]  /*2100*/  LDC R15, c[0x0][0x3b4] ;  /* 0x0000ed00ff0f7b82 */ /* 0x001e220000000800 */
[----:B------:R-:W-:Y:S02]  /*2110*/  ISETP.GE.U32.AND P0, PT, R22, 0x4, PT ;  /* 0x000000041600780c */ /* 0x000fe40003f06070 */
[----:B0-----:R-:W-:-:S11]  /*2120*/  LOP3.LUT R15, R15, 0x3, RZ, 0xc0, !PT ;  /* 0x000000030f0f7812 */ /* 0x001fd600078ec0ff */
[----:B------:R-:W-:Y:S05]  /*2130*/  @!P0 BRA `(.L_x_38) ;  /* 0x0000000400388947 */ /* 0x000fea0003800000 */
[----:B------:R-:W-:Y:S01]  /*2140*/  LEA R14, R7, R6, 0x2 ;  /* 0x00000006070e7211 */ /* 0x000fe200078e10ff */
[----:B------:R-:W0:Y:S01]  /*2150*/  MUFU.RCP R0, R3 ;  /* 0x0000000300007308 */ /* 0x000e220000001000 */
[----:B------:R-:W-:Y:S03]  /*2160*/  BSSY.RECONVERGENT B3, `(.L_x_39) ;  /* 0x000000c000037945 */ /* 0x000fe60003800200 */
[----:B------:R-:W1:Y:S01]  /*2170*/  LDS R11, [R14] ;  /* 0x000000000e0b7984 */ /* 0x000e620000000800 */
[----:B0-----:R-:W-:-:S04]  /*2180*/  FFMA R9, R0, -R3, 1 ;  /* 0x3f80000000097423 */ /* 0x001fc80000000803 */
[----:B------:R-:W-:Y:S01]  /*2190*/  FFMA R0, R0, R9, R0 ;  /* 0x0000000900007223 */ /* 0x000fe20000000000 */
[----:B-1----:R-:W0:Y:S03]  /*21a0*/  FCHK P0, R11, R3 ;  /* 0x000000030b007302 */ /* 0x002e260000000000 */
[----:B------:R-:W-:-:S04]  /*21b0*/  FFMA R2, R0, R11, RZ ;  /* 0x0000000b00027223 */ /* 0x000fc800000000ff */
[----:B------:R-:W-:-:S04]  /*21c0*/  FFMA R9, R2, -R3, R11 ;  /* 0x8000000302097223 */ /* 0x000fc8000000000b */
[----:B------:R-:W-:Y:S01]  /*21d0*/  FFMA R9, R0, R9, R2 ;  /* 0x0000000900097223 */ /* 0x000fe20000000002 */
[----:B0-----:R-:W-:Y:S06]  /*21e0*/  @!P0 BRA `(.L_x_40) ;  /* 0x00000000000c8947 */ /* 0x001fec0003800000 */
[----:B------:R-:W-:Y:S01]  /*21f0*/  IMAD.MOV.U32 R0, RZ, RZ, R11 ;  /* 0x000000ffff007224 */ /* 0x000fe200078e000b */
[----:B------:R-:W-:-:S07]  /*2200*/  MOV R2, 0x2220 ;  /* 0x0000222000027802 */ /* 0x000fce0000000f00 */
[----:B------:R-:W-:Y:S05]  /*2210*/  CALL.REL.NOINC `($__internal_0_$__cuda_sm3x_div_rn_noftz_f32_slowpath) ;  /* 0x00000014009c7944 */ /* 0x000fea0003c00000 */
.L_x_40:
[----:B------:R-:W-:Y:S05]  /*2220*/  BSYNC.RECONVERGENT B3 ;  /* 0x0000000000037941 */ /* 0x000fea0003800200 */
.L_x_39:
[----:B------:R-:W0:Y:S01]  /*2230*/  LDS R17, [R14+0x4] ;  /* 0x000004000e117984 */ /* 0x000e220000000800 */
[----:B------:R-:W1:Y:S01]  /*2240*/  LDC.64 R12, c[0x0][0x3a0] ;  /* 0x0000e800ff0c7b82 */ /* 0x000e620000000a00 */
[----:B------:R-:W2:Y:S01]  /*2250*/  MUFU.RCP R2, R3 ;  /* 0x0000000300027308 */ /* 0x000ea20000001000 */
[----:B------:R-:W-:Y:S01]  /*2260*/  IADD3 R11, PT, PT, R8, R7, RZ ;  /* 0x00000007080b7210 */ /* 0x000fe20007ffe0ff */
[----:B------:R3:W-:Y:S01]  /*2270*/  STS [R14], R9 ;  /* 0x000000090e007388 */ /* 0x0007e20000000800 */
[----:B------:R-:W-:Y:S01]  /*2280*/  F2FP.BF16.F32.PACK_AB R0, RZ, R9 ;  /* 0x00000009ff00723e */ /* 0x000fe200000010ff */
[----:B------:R-:W-:Y:S03]  /*2290*/  BSSY.RECONVERGENT B3, `(.L_x_41) ;  /* 0x000000f000037945 */ /* 0x000fe60003800200 */
[----:B------:R-:W-:Y:S01]  /*22a0*/  PRMT R10, R0, 0x7610, R10 ;  /* 0x00007610000a7816 */ /* 0x000fe2000000000a */
[----:B-1----:R-:W-:-:S04]  /*22b0*/  IMAD.WIDE R12, R11, 0x2, R12 ;  /* 0x000000020b0c7825 */ /* 0x002fc800078e020c */
[C---:B--2---:R-:W-:Y:S01]  /*22c0*/  FFMA R11, R2.reuse, -R3, 1 ;  /* 0x3f800000020b7423 */ /* 0x044fe20000000803 */
[----:B------:R3:W-:Y:S03]  /*22d0*/  STG.E.U16 desc[UR8][R12.64], R10 ;  /* 0x0000000a0c007986 */ /* 0x0007e6000c101508 */
[----:B------:R-:W-:Y:S01]  /*22e0*/  FFMA R0, R2, R11, R2 ;  /* 0x0000000b02007223 */ /* 0x000fe20000000002 */
[----:B0-----:R-:W0:Y:S03]  /*22f0*/  FCHK P0, R17, R3 ;  /* 0x0000000311007302 */ /* 0x001e260000000000 */
[----:B------:R-:W-:-:S04]  /*2300*/  FFMA R2, R0, R17, RZ ;  /* 0x0000001100027223 */ /* 0x000fc800000000ff */
[----:B------:R-:W-:-:S04]  /*2310*/  FFMA R11, R2, -R3, R17 ;  /* 0x80000003020b7223 */ /* 0x000fc80000000011 */
[----:B------:R-:W-:Y:S01]  /*2320*/  FFMA R11, R0, R11, R2 ;  /* 0x0000000b000b7223 */ /* 0x000fe20000000002 */
[----:B0--3--:R-:W-:Y:S06]  /*2330*/  @!P0 BRA `(.L_x_42) ;  /* 0x0000000000108947 */ /* 0x009fec0003800000 */
[----:B------:R-:W-:Y:S01]  /*2340*/  IMAD.MOV.U32 R0, RZ, RZ, R17 ;  /* 0x000000ffff007224 */ /* 0x000fe200078e0011 */
[----:B------:R-:W-:-:S07]  /*2350*/  MOV R2, 0x2370 ;  /* 0x0000237000027802 */ /* 0x000fce0000000f00 */
[----:B------:R-:W-:Y:S05]  /*2360*/  CALL.REL.NOINC `($__internal_0_$__cuda_sm3x_div_rn_noftz_f32_slowpath) ;  /* 0x0000001400487944 */ /* 0x000fea0003c00000 */
[----:B------:R-:W-:-:S07]  /*2370*/  MOV R11, R9 ;  /* 0x00000009000b7202 */ /* 0x000fce0000000f00 */
.L_x_42:
[----:B------:R-:W-:Y:S05]  /*2380*/  BSYNC.RECONVERGENT B3 ;  /* 0x0000000000037941 */ /* 0x000fea0003800200 */
.L_x_41:
        /* <DEDUP_REMOVED lines=17> */
.L_x_44:
[----:B------:R-:W-:Y:S05]  /*24a0*/  BSYNC.RECONVERGENT B3 ;  /* 0x0000000000037941 */ /* 0x000fea0003800200 */
.L_x_43:
        /* <DEDUP_REMOVED lines=17> */
[----:B------:R-:W-:-:S07]  /*25c0*/  MOV R11, R9 ;  /* 0x00000009000b7202 */ /* 0x000fce0000000f00 */
.L_x_46:
[----:B------:R-:W-:Y:S05]  /*25d0*/  BSYNC.RECONVERGENT B3 ;  /* 0x0000000000037941 */ /* 0x000fea0003800200 */
.L_x_45:
[----:B------:R-:W-:Y:S01]  /*25e0*/  F2FP.BF16.F32.PACK_AB R0, RZ, R11 ;  /* 0x0000000bff00723e */ /* 0x000fe200000010ff */
[----:B------:R0:W-:Y:S01]  /*25f0*/  STS [R14+0xc], R11 ;  /* 0x00000c0b0e007388 */ /* 0x0001e20000000800 */
[----:B------:R-:W-:-:S03]  /*2600*/  VIADD R7, R7, 0x4 ;  /* 0x0000000407077836 */ /* 0x000fc60000000000 */
[----:B------:R0:W-:Y:S04]  /*2610*/  STG.E.U16 desc[UR8][R12.64+0x6], R0 ;  /* 0x000006000c007986 */ /* 0x0001e8000c101508 */
.L_x_38:
[----:B------:R-:W-:-:S13]  /*2620*/  ISETP.NE.AND P0, PT, R15, RZ, PT ;  /* 0x000000ff0f00720c */ /* 0x000fda0003f05270 */
[----:B------:R-:W-:Y:S05]  /*2630*/  @!P0 BRA `(.L_x_9) ;  /* 0x0000000400108947 */ /* 0x000fea0003800000 */
[----:B------:R-:W-:-:S13]  /*2640*/  ISETP.NE.AND P0, PT, R15, 0x1, PT ;  /* 0x000000010f00780c */ /* 0x000fda0003f05270 */
[----:B------:R-:W-:Y:S05]  /*2650*/  @!P0 BRA `(.L_x_47) ;  /* 0x0000000000a48947 */ /* 0x000fea0003800000 */
[----:B0-----:R-:W-:Y:S01]  /*2660*/  LEA R14, R7, R6, 0x2 ;  /* 0x00000006070e7211 */ /* 0x001fe200078e10ff */
        /* <DEDUP_REMOVED lines=10> */
[----:B------:R-:W-:Y:S02]  /*2710*/  MOV R0, R11 ;  /* 0x0000000b00007202 */ /* 0x000fe40000000f00 */
[----:B------:R-:W-:-:S07]  /*2720*/  MOV R2, 0x2740 ;  /* 0x0000274000027802 */ /* 0x000fce0000000f00 */
[----:B------:R-:W-:Y:S05]  /*2730*/  CALL.REL.NOINC `($__internal_0_$__cuda_sm3x_div_rn_noftz_f32_slowpath) ;  /* 0x0000001000547944 */ /* 0x000fea0003c00000 */
.L_x_49:
[----:B------:R-:W-:Y:S05]  /*2740*/  BSYNC.RECONVERGENT B3 ;  /* 0x0000000000037941 */ /* 0x000fea0003800200 */
.L_x_48:
[----:B------:R-:W0:Y:S01]  /*2750*/  LDS R15, [R14+0x4] ;  /* 0x000004000e0f7984 */ /* 0x000e220000000800 */
[----:B------:R-:W1:Y:S01]  /*2760*/  LDC.64 R12, c[0x0][0x3a0] ;  /* 0x0000e800ff0c7b82 */ /* 0x000e620000000a00 */
[----:B------:R-:W2:Y:S01]  /*2770*/  MUFU.RCP R2, R3 ;  /* 0x0000000300027308 */ /* 0x000ea20000001000 */
[----:B------:R-:W-:Y:S01]  /*2780*/  IMAD.IADD R11, R8, 0x1, R7 ;  /* 0x00000001080b7824 */ /* 0x000fe200078e0207 */
[----:B------:R-:W-:Y:S01]  /*2790*/  F2FP.BF16.F32.PACK_AB R0, RZ, R9 ;  /* 0x00000009ff00723e */ /* 0x000fe200000010ff */
[----:B------:R3:W-:Y:S01]  /*27a0*/  STS [R14], R9 ;  /* 0x000000090e007388 */ /* 0x0007e20000000800 */
[----:B------:R-:W-:Y:S02]  /*27b0*/  BSSY.RECONVERGENT B3, `(.L_x_50) ;  /* 0x000000f000037945 */ /* 0x000fe40003800200 */
        /* <DEDUP_REMOVED lines=10> */
[----:B------:R-:W-:Y:S02]  /*2860*/  MOV R0, R15 ;  /* 0x0000000f00007202 */ /* 0x000fe40000000f00 */
[----:B------:R-:W-:-:S07]  /*2870*/  MOV R2, 0x2890 ;  /* 0x0000289000027802 */ /* 0x000fce0000000f00 */
[----:B------:R-:W-:Y:S05]  /*2880*/  CALL.REL.NOINC `($__internal_0_$__cuda_sm3x_div_rn_noftz_f32_slowpath) ;  /* 0x0000001000007944 */ /* 0x000fea0003c00000 */
[----:B------:R-:W-:-:S07]  /*2890*/  MOV R11, R9 ;  /* 0x00000009000b7202 */ /* 0x000fce0000000f00 */
.L_x_51:
[----:B------:R-:W-:Y:S05]  /*28a0*/  BSYNC.RECONVERGENT B3 ;  /* 0x0000000000037941 */ /* 0x000fea0003800200 */
.L_x_50:
[----:B------:R-:W-:Y:S01]  /*28b0*/  F2FP.BF16.F32.PACK_AB R0, RZ, R11 ;  /* 0x0000000bff00723e */ /* 0x000fe200000010ff */
[----:B------:R1:W-:Y:S01]  /*28c0*/  STS [R14+0x4], R11 ;  /* 0x0000040b0e007388 */ /* 0x0003e20000000800 */
[----:B------:R-:W-:-:S03]  /*28d0*/  VIADD R7, R7, 0x2 ;  /* 0x0000000207077836 */ /* 0x000fc60000000000 */
[----:B------:R1:W-:Y:S04]  /*28e0*/  STG.E.U16 desc[UR8][R12.64+0x2], R0 ;  /* 0x000002000c007986 */ /* 0x0003e8000c101508 */
.L_x_47:
[----:B------:R-:W2:Y:S02]  /*28f0*/  LDCU UR5, c[0x0][0x3b4] ;  /* 0x00007680ff0577ac */ /* 0x000ea40008000800 */
[----:B--2---:R-:W-:-:S04]  /*2900*/  ULOP3.LUT UR5, UR5, 0x1, URZ, 0xc0, !UPT ;  /* 0x0000000105057892 */ /* 0x004fc8000f8ec0ff */
[----:B------:R-:W-:-:S09]  /*2910*/  UISETP.NE.U32.AND UP0, UPT, UR5, 0x1, UPT ;  /* 0x000000010500788c */ /* 0x000fd2000bf05070 */
[----:B------:R-:W-:Y:S05]  /*2920*/  BRA.U UP0, `(.L_x_9) ;  /* 0x0000000100547547 */ /* 0x000fea000b800000 */
[----:B01----:R-:W-:Y:S01]  /*2930*/  LEA R12, R7, R6, 0x2 ;  /* 0x00000006070c7211 */ /* 0x003fe200078e10ff */
        /* <DEDUP_REMOVED lines=13> */
.L_x_53:
[----:B------:R-:W-:Y:S05]  /*2a10*/  BSYNC.RECONVERGENT B3 ;  /* 0x0000000000037941 */ /* 0x000fea0003800200 */
.L_x_52:
[----:B------:R-:W0:Y:S01]  /*2a20*/  LDC.64 R2, c[0x0][0x3a0] ;  /* 0x0000e800ff027b82 */ /* 0x000e220000000a00 */
[----:B------:R-:W-:Y:S01]  /*2a30*/  IMAD.IADD R7, R8, 0x1, R7 ;  /* 0x0000000108077824 */ /* 0x000fe200078e0207 */
[----:B------:R-:W-:Y:S01]  /*2a40*/  F2FP.BF16.F32.PACK_AB R0, RZ, R9 ;  /* 0x00000009ff00723e */ /* 0x000fe200000010ff */
[----:B------:R2:W-:Y:S02]  /*2a50*/  STS [R12], R9 ;  /* 0x000000090c007388 */ /* 0x0005e40000000800 */
[----:B0-----:R-:W-:-:S05]  /*2a60*/  IMAD.WIDE R2, R7, 0x2, R2 ;  /* 0x0000000207027825 */ /* 0x001fca00078e0202 */
[----:B------:R2:W-:Y:S02]  /*2a70*/  STG.E.U16 desc[UR8][R2.64], R0 ;  /* 0x0000000002007986 */ /* 0x0005e4000c101508 */
.L_x_9:
[----:B------:R-:W-:Y:S05]  /*2a80*/  BSYNC.RECONVERGENT B0 ;  /* 0x0000000000007941 */ /* 0x000fea0003800200 */
.L_x_8:
[----:B012---:R-:W0:Y:S08]  /*2a90*/  LDC R0, c[0x0][0x3b0] ;  /* 0x0000ec00ff007b82 */ /* 0x007e300000000800 */
[----:B------:R-:W-:Y:S01]  /*2aa0*/  BAR.SYNC.DEFER_BLOCKING 0x0 ;  /* 0x0000000000007b1d */ /* 0x000fe20000010000 */
[----:B0-----:R-:W-:-:S13]  /*2ab0*/  ISETP.GE.AND P0, PT, R5, R0, PT ;  /* 0x000000000500720c */ /* 0x001fda0003f06270 */
[----:B------:R-:W-:Y:S05]  /*2ac0*/  @P0 EXIT ;  /* 0x000000000000094d */ /* 0x000fea0003800000 */
[----:B------:R-:W-:Y:S01]  /*2ad0*/  UISETP.GE.AND UP0, UPT, UR11, URZ, UPT ;  /* 0x000000ff0b00728c */ /* 0x000fe2000bf06270 */
[----:B------:R-:W-:-:S08]  /*2ae0*/  HFMA2 R17, -RZ, RZ, 0, 0 ;  /* 0x00000000ff117431 */ /* 0x000fd000000001ff */
[----:B------:R-:W-:Y:S05]  /*2af0*/  BRA.U !UP0, `(.L_x_54) ;  /* 0x0000000d08487547 */ /* 0x000fea000b800000 */
[----:B------:R-:W0:Y:S01]  /*2b00*/  LDC R3, c[0x0][0x3b4] ;  /* 0x0000ed00ff037b82 */ /* 0x000e220000000800 */
[----:B------:R-:W-:Y:S01]  /*2b10*/  UISETP.GE.U32.AND UP0, UPT, UR11, 0xf, UPT ;  /* 0x0000000f0b00788c */ /* 0x000fe2000bf06070 */
[----:B------:R-:W-:Y:S01]  /*2b20*/  MOV R17, RZ ;  /* 0x000000ff00117202 */ /* 0x000fe20000000f00 */
[----:B------:R-:W-:Y:S01]  /*2b30*/  IMAD.MOV.U32 R9, RZ, RZ, RZ ;  /* 0x000000ffff097224 */ /* 0x000fe200078e00ff */
[----:B0-----:R-:W-:-:S04]  /*2b40*/  VIMNMX R7, PT, PT, R3, UR10, PT ;  /* 0x0000000a03077c48 */ /* 0x001fc8000bfe0100 */
[----:B------:R-:W-:-:S04]  /*2b50*/  LOP3.LUT R8, R7, 0xf, RZ, 0xc0, !PT ;  /* 0x0000000f07087812 */ /* 0x000fc800078ec0ff */
[----:B------:R-:W-:Y:S01]  /*2b60*/  ISETP.NE.AND P1, PT, R8, RZ, PT ;  /* 0x000000ff0800720c */ /* 0x000fe20003f25270 */
[----:B------:R-:W-:-:S12]  /*2b70*/  BRA.U !UP0, `(.L_x_55) ;  /* 0x0000000508847547 */ /* 0x000fd8000b800000 */
[----:B------:R-:W0:Y:S01]  /*2b80*/  S2R R9, SR_CgaCtaId ;  /* 0x0000000000097919 */ /* 0x000e220000008800 */
[----:B------:R-:W1:Y:S01]  /*2b90*/  LDCU UR5, c[0x0][0x3ac] ;  /* 0x00007580ff0577ac */ /* 0x000e620008000800 */
[----:B------:R-:W2:Y:S01]  /*2ba0*/  LDC.64 R12, c[0x0][0x390] ;  /* 0x0000e400ff0c7b82 */ /* 0x000ea20000000a00 */
[----:B------:R-:W-:Y:S02]  /*2bb0*/  MOV R2, 0x400 ;  /* 0x0000040000027802 */ /* 0x000fe40000000f00 */
[----:B------:R-:W-:Y:S01]  /*2bc0*/  MOV R17, RZ ;  /* 0x000000ff00117202 */ /* 0x000fe20000000f00 */
[----:B-1----:R-:W-:Y:S01]  /*2bd0*/  UIMAD UR5, UR4, UR5, UR14 ;  /* 0x00000005040572a4 */ /* 0x002fe2000f8e020e */
[----:B0-----:R-:W-:Y:S02]  /*2be0*/  LEA R11, R9, R2, 0x18 ;  /* 0x00000002090b7211 */ /* 0x001fe400078ec0ff */
[----:B------:R-:W-:Y:S02]  /*2bf0*/  LEA R2, R0, UR12, 0x2 ;  /* 0x0000000c00027c11 */ /* 0x000fe4000f8e10ff */
[----:B------:R-:W-:-:S02]  /*2c00*/  LOP3.LUT R9, R7, 0xfffffff0, RZ, 0xc0, !PT ;  /* 0xfffffff007097812 */ /* 0x000fc400078ec0ff */
[----:B------:R-:W-:Y:S01]  /*2c10*/  IADD3 R2, PT, PT, R2, 0x20, R11 ;  /* 0x0000002002027810 */ /* 0x000fe20007ffe00b */
[----:B------:R-:W-:Y:S01]  /*2c20*/  IMAD R11, R0, UR5, R5 ;  /* 0x00000005000b7c24 */ /* 0x000fe2000f8e0205 */
[----:B------:R-:W-:-:S07]  /*2c30*/  IADD3 R20, PT, PT, -R9, RZ, RZ ;  /* 0x000000ff09147210 */ /* 0x000fce0007ffe1ff */
.L_x_56:
[----:B--2---:R-:W-:-:S05]  /*2c40*/  IMAD.WIDE R18, R11, 0x2, R12 ;  /* 0x000000020b127825 */ /* 0x004fca00078e020c */
[----:B------:R0:W2:Y:S01]  /*2c50*/  LDG.E.U16.CONSTANT R14, desc[UR8][R18.64] ;  /* 0x00000008120e7981 */ /* 0x0000a2000c1e9500 */
[----:B------:R-:W-:-:S05]  /*2c60*/  IMAD.WIDE R26, R4, 0x2, R18 ;  /* 0x00000002041a7825 */ /* 0x000fca00078e0212 */
[----:B------:R-:W3:Y:S01]  /*2c70*/  LDG.E.U16.CONSTANT R23, desc[UR8][R26.64] ;  /* 0x000000081a177981 */ /* 0x000ee2000c1e9500 */
[----:B------:R-:W-:-:S05]  /*2c80*/  IMAD.WIDE R24, R4, 0x2, R26 ;  /* 0x0000000204187825 */ /* 0x000fca00078e021a */
[----:B------:R1:W4:Y:S01]  /*2c90*/  LDG.E.U16.CONSTANT R10, desc[UR8][R24.64] ;  /* 0x00000008180a7981 */ /* 0x000322000c1e9500 */
[----:B0-----:R-:W-:-:S05]  /*2ca0*/  IMAD.WIDE R18, R4, 0x2, R24 ;  /* 0x0000000204127825 */ /* 0x001fca00078e0218 */
[----:B------:R0:W5:Y:S01]  /*2cb0*/  LDG.E.U16.CONSTANT R22, desc[UR8][R18.64] ;  /* 0x0000000812167981 */ /* 0x000162000c1e9500 */
[----:B------:R-:W-:-:S03]  /*2cc0*/  IMAD.WIDE R28, R4, 0x2, R18 ;  /* 0x00000002041c7825 */ /* 0x000fc600078e0212 */
[----:B-1----:R-:W1:Y:S04]  /*2cd0*/  LDS R24, [R2+-0x20] ;  /* 0xffffe00002187984 */ /* 0x002e680000000800 */
[----:B------:R0:W5:Y:S01]  /*2ce0*/  LDG.E.U16.CONSTANT R16, desc[UR8][R28.64] ;  /* 0x000000081c107981 */ /* 0x000162000c1e9500 */
[----:B------:R-:W-:-:S05]  /*2cf0*/  IMAD.WIDE R26, R4, 0x2, R28 ;  /* 0x00000002041a7825 */ /* 0x000fca00078e021c */
[----:B------:R0:W5:Y:S02]  /*2d00*/  LDG.E.U16.CONSTANT R25, desc[UR8][R26.64] ;  /* 0x000000081a197981 */ /* 0x000164000c1e9500 */
[----:B0-----:R-:W-:Y:S02]  /*2d10*/  IMAD.WIDE R18, R4, 0x2, R26 ;  /* 0x0000000204127825 */ /* 0x001fe400078e021a */
[----:B------:R-:W-:Y:S04]  /*2d20*/  LDS R29, [R2+-0x18] ;  /* 0xffffe800021d7984 */ /* 0x000fe80000000800 */
[----:B------:R-:W5:Y:S04]  /*2d30*/  LDG.E.U16.CONSTANT R21, desc[UR8][R18.64] ;  /* 0x0000000812157981 */ /* 0x000f68000c1e9500 */
[----:B------:R-:W0:Y:S04]  /*2d40*/  LDS R26, [R2+-0x1c] ;  /* 0xffffe400021a7984 */ /* 0x000e280000000800 */
[----:B------:R-:W-:Y:S01]  /*2d50*/  LDS R28, [R2+-0x10] ;  /* 0xfffff000021c7984 */ /* 0x000fe20000000800 */
[----:B--2---:R-:W-:-:S02]  /*2d60*/  IMAD.U32 R27, R14, 0x10000, RZ ;  /* 0x000100000e1b7824 */ /* 0x004fc400078e00ff */
[----:B------:R-:W-:-:S04]  /*2d70*/  IMAD.WIDE R14, R4, 0x2, R18 ;  /* 0x00000002040e7825 */ /* 0x000fc800078e0212 */
[----:B-1----:R-:W-:Y:S02]  /*2d80*/  FFMA R27, R24, R27, R17 ;  /* 0x0000001b181b7223 */ /* 0x002fe40000000011 */
[----:B------:R-:W1:Y:S01]  /*2d90*/  LDS R17, [R2+-0x14] ;  /* 0xffffec0002117984 */ /* 0x000e620000000800 */
[----:B---3--:R-:W-:-:S03]  /*2da0*/  SHF.L.U32 R23, R23, 0x10, RZ ;  /* 0x0000001017177819 */ /* 0x008fc600000006ff */
[----:B------:R2:W3:Y:S01]  /*2db0*/  LDG.E.U16.CONSTANT R24, desc[UR8][R14.64] ;  /* 0x000000080e187981 */ /* 0x0004e2000c1e9500 */
[----:B----4-:R-:W-:Y:S01]  /*2dc0*/  SHF.L.U32 R10, R10, 0x10, RZ ;  /* 0x000000100a0a7819 */ /* 0x010fe200000006ff */
[----:B0-----:R-:W-:-:S04]  /*2dd0*/  FFMA R26, R26, R23, R27 ;  /* 0x000000171a1a7223 */ /* 0x001fc8000000001b */
[----:B------:R-:W-:Y:S02]  /*2de0*/  FFMA R29, R29, R10, R26 ;  /* 0x0000000a1d1d7223 */ /* 0x000fe4000000001a */
[----:B------:R-:W0:Y:S01]  /*2df0*/  LDS R26, [R2+-0xc] ;  /* 0xfffff400021a7984 */ /* 0x000e220000000800 */
[----:B--2---:R-:W-:-:S05]  /*2e00*/  IMAD.WIDE R14, R4, 0x2, R14 ;  /* 0x00000002040e7825 */ /* 0x004fca00078e020e */
[----:B------:R5:W2:Y:S01]  /*2e10*/  LDG.E.U16.CONSTANT R10, desc[UR8][R14.64] ;  /* 0x000000080e0a7981 */ /* 0x000aa2000c1e9500 */
[----:B------:R-:W-:-:S05]  /*2e20*/  IMAD.WIDE R18, R4, 0x2, R14 ;  /* 0x0000000204127825 */ /* 0x000fca00078e020e */
[----:B------:R4:W2:Y:S01]  /*2e30*/  LDG.E.U16.CONSTANT R27, desc[UR8][R18.64] ;  /* 0x00000008121b7981 */ /* 0x0008a2000c1e9500 */
[----:B-----5:R-:W-:Y:S02]  /*2e40*/  IMAD.U32 R14, R22, 0x10000, RZ ;  /* 0x00010000160e7824 */ /* 0x020fe400078e00ff */
[----:B------:R-:W-:-:S04]  /*2e50*/  IMAD.WIDE R22, R4, 0x2, R18 ;  /* 0x0000000204167825 */ /* 0x000fc800078e0212 */
[----:B-1----:R-:W-:Y:S02]  /*2e60*/  FFMA R15, R17, R14, R29 ;  /* 0x0000000e110f7223 */ /* 0x002fe4000000001d */
[----:B------:R-:W5:Y:S01]  /*2e70*/  LDG.E.U16.CONSTANT R29, desc[UR8][R22.64] ;  /* 0x00000008161d7981 */ /* 0x000f62000c1e9500 */
[----:B------:R-:W-:Y:S01]  /*2e80*/  SHF.L.U32 R14, R16, 0x10, RZ ;  /* 0x00000010100e7819 */ /* 0x000fe200000006ff */
[----:B------:R-:W-:-:S04]  /*2e90*/  IMAD.WIDE R16, R4, 0x2, R22 ;  /* 0x0000000204107825 */ /* 0x000fc800078e0216 */
[----:B------:R-:W-:Y:S01]  /*2ea0*/  FFMA R28, R28, R14, R15 ;  /* 0x0000000e1c1c7223 */ /* 0x000fe2000000000f */
[C---:B------:R-:W-:Y:S01]  /*2eb0*/  IMAD.WIDE R14, R4.reuse, 0x2, R16 ;  /* 0x00000002040e7825 */ /* 0x040fe200078e0210 */
[----:B------:R-:W-:Y:S01]  /*2ec0*/  SHF.L.U32 R25, R25, 0x10, RZ ;  /* 0x0000001019197819 */ /* 0x000fe200000006ff */
[----:B------:R1:W5:Y:S02]  /*2ed0*/  LDG.E.U16.CONSTANT R16, desc[UR8][R16.64] ;  /* 0x0000000810107981 */ /* 0x000364000c1e9500 */
[----:B----4-:R-:W-:-:S04]  /*2ee0*/  IMAD.WIDE R18, R4, 0x2, R14 ;  /* 0x0000000204127825 */ /* 0x010fc800078e020e */
[----:B0-----:R-:W-:Y:S02]  /*2ef0*/  FFMA R26, R26, R25, R28 ;  /* 0x000000191a1a7223 */ /* 0x001fe4000000001c */
[----:B------:R0:W4:Y:S04]  /*2f00*/  LDG.E.U16.CONSTANT R25, desc[UR8][R14.64] ;  /* 0x000000080e197981 */ /* 0x000128000c1e9500 */
[----:B-1----:R-:W1:Y:S01]  /*2f10*/  LDS R17, [R2+-0x8] ;  /* 0xfffff80002117984 */ /* 0x002e620000000800 */
[----:B0-----:R-:W-:-:S03]  /*2f20*/  IMAD.WIDE R14, R4, 0x2, R18 ;  /* 0x00000002040e7825 */ /* 0x001fc600078e0212 */
[----:B------:R0:W4:Y:S01]  /*2f30*/  LDG.E.U16.CONSTANT R18, desc[UR8][R18.64] ;  /* 0x0000000812127981 */ /* 0x000122000c1e9500 */
[----:B------:R-:W-:-:S03]  /*2f40*/  IMAD.WIDE R22, R4, 0x2, R14 ;  /* 0x0000000204167825 */ /* 0x000fc600078e020e */
[----:B------:R0:W4:Y:S04]  /*2f50*/  LDG.E.U16.CONSTANT R28, desc[UR8][R14.64] ;  /* 0x000000080e1c7981 */ /* 0x000128000c1e9500 */
[----:B------:R-:W4:Y:S01]  /*2f60*/  LDG.E.U16.CONSTANT R22, desc[UR8][R22.64] ;  /* 0x0000000816167981 */ /* 0x000f22000c1e9500 */
[----:B------:R-:W-:Y:S01]  /*2f70*/  IMAD.U32 R21, R21, 0x10000, RZ ;  /* 0x0001000015157824 */ /* 0x000fe200078e00ff */
[----:B------:R-:W-:Y:S02]  /*2f80*/  IADD3 R20, PT, PT, R20, 0x10, RZ ;  /* 0x0000001014147810 */ /* 0x000fe40007ffe0ff */
[----:B0-----:R-:W-:Y:S01]  /*2f90*/  LDS R19, [R2+0x4] ;  /* 0x0000040002137984 */ /* 0x001fe20000000800 */
[----:B------:R-:W-:Y:S02]  /*2fa0*/  LEA R11, R4, R11, 0x4 ;  /* 0x0000000b040b7211 */ /* 0x000fe400078e20ff */
[----:B------:R-:W-:Y:S01]  /*2fb0*/  ISETP.NE.AND P0, PT, R20, RZ, PT ;  /* 0x000000ff1400720c */ /* 0x000fe20003f05270 */
[----:B------:R-:W-:Y:S04]  /*2fc0*/  LDS R14, [R2+0x8] ;  /* 0x00000800020e7984 */ /* 0x000fe80000000800 */
[----:B------:R-:W-:Y:S01]  /*2fd0*/  LDS R15, [R2+0x10] ;  /* 0x00001000020f7984 */ /* 0x000fe20000000800 */
[----:B-1----:R-:W-:-:S03]  /*2fe0*/  FFMA R21, R17, R21, R26 ;  /* 0x0000001511157223 */ /* 0x002fc6000000001a */
[----:B------:R-:W0:Y:S04]  /*2ff0*/  LDS R26, [R2+-0x4] ;  /* 0xfffffc00021a7984 */ /* 0x000e280000000800 */
[----:B------:R-:W1:Y:S01]  /*3000*/  LDS R17, [R2] ;  /* 0x0000000002117984 */ /* 0x000e620000000800 */
[----:B---3--:R-:W-:-:S05]  /*3010*/  SHF.L.U32 R24, R24, 0x10, RZ ;  /* 0x0000001018187819 */ /* 0x008fca00000006ff */
[----:B0-----:R-:W-:Y:S01]  /*3020*/  FFMA R24, R26, R24, R21 ;  /* 0x000000181a187223 */ /* 0x001fe20000000015 */
[----:B--2---:R-:W-:-:S05]  /*3030*/  SHF.L.U32 R10, R10, 0x10, RZ ;  /* 0x000000100a0a7819 */ /* 0x004fca00000006ff */
[----:B-1----:R-:W-:Y:S01]  /*3040*/  FFMA R24, R17, R10, R24 ;  /* 0x0000000a11187223 */ /* 0x002fe20000000018 */
[----:B------:R-:W-:Y:S01]  /*3050*/  IMAD.U32 R27, R27, 0x10000, RZ ;  /* 0x000100001b1b7824 */ /* 0x000fe200078e00ff */
[----:B------:R-:W0:Y:S03]  /*3060*/  LDS R10, [R2+0xc] ;  /* 0x00000c00020a7984 */ /* 0x000e260000000800 */
[----:B------:R-:W-:Y:S01]  /*3070*/  FFMA R27, R19, R27, R24 ;  /* 0x0000001b131b7223 */ /* 0x000fe20000000018 */
[----:B------:R-:W1:Y:S04]  /*3080*/  LDS R17, [R2+0x14] ;  /* 0x0000140002117984 */ /* 0x000e680000000800 */
[----:B------:R-:W2:Y:S01]  /*3090*/  LDS R19, [R2+0x18] ;  /* 0x0000180002137984 */ /* 0x000ea20000000800 */
[----:B-----5:R-:W-:-:S05]  /*30a0*/  SHF.L.U32 R29, R29, 0x10, RZ ;  /* 0x000000101d1d7819 */ /* 0x020fca00000006ff */
[----:B------:R-:W-:Y:S02]  /*30b0*/  FFMA R27, R14, R29, R27 ;  /* 0x0000001d0e1b7223 */ /* 0x000fe4000000001b */
[----:B------:R3:W5:Y:S01]  /*30c0*/  LDS R14, [R2+0x1c] ;  /* 0x00001c00020e7984 */ /* 0x0007620000000800 */
[----:B------:R-:W-:Y:S01]  /*30d0*/  SHF.L.U32 R16, R16, 0x10, RZ ;  /* 0x0000001010107819 */ /* 0x000fe200000006ff */
[----:B---3--:R-:W-:Y:S02]  /*30e0*/  VIADD R2, R2, 0x40 ;  /* 0x0000004002027836 */ /* 0x008fe40000000000 */
[----:B----4-:R-:W-:Y:S02]  /*30f0*/  IMAD.U32 R25, R25, 0x10000, RZ ;  /* 0x0001000019197824 */ /* 0x010fe400078e00ff */
[----:B0-----:R-:W-:-:S04]  /*3100*/  FFMA R10, R10, R16, R27 ;  /* 0x000000100a0a7223 */ /* 0x001fc8000000001b */
[----:B------:R-:W-:Y:S01]  /*3110*/  FFMA R10, R15, R25, R10 ;  /* 0x000000190f0a7223 */ /* 0x000fe2000000000a */
[----:B------:R-:W-:Y:S01]  /*3120*/  SHF.L.U32 R18, R18, 0x10, RZ ;  /* 0x0000001012127819 */ /* 0x000fe200000006ff */
[----:B------:R-:W-:-:S04]  /*3130*/  IMAD.U32 R28, R28, 0x10000, RZ ;  /* 0x000100001c1c7824 */ /* 0x000fc800078e00ff */
[----:B-1----:R-:W-:Y:S01]  /*3140*/  FFMA R10, R17, R18, R10 ;  /* 0x00000012110a7223 */ /* 0x002fe2000000000a */
[----:B------:R-:W-:-:S03]  /*3150*/  SHF.L.U32 R22, R22, 0x10, RZ ;  /* 0x0000001016167819 */ /* 0x000fc600000006ff */
[----:B--2---:R-:W-:-:S04]  /*3160*/  FFMA R19, R19, R28, R10 ;  /* 0x0000001c13137223 */ /* 0x004fc8000000000a */
[----:B-----5:R-:W-:Y:S01]  /*3170*/  FFMA R17, R14, R22, R19 ;  /* 0x000000160e117223 */ /* 0x020fe20000000013 */
[----:B------:R-:W-:Y:S06]  /*3180*/  @P0 BRA `(.L_x_56) ;  /* 0xfffffff800ac0947 */ /* 0x000fec000383ffff */
.L_x_55:
[----:B------:R-:W-:Y:S01]  /*3190*/  IMAD R25, R0, UR14, R5 ;  /* 0x0000000e00197c24 */ /* 0x000fe2000f8e0205 */
[----:B------:R-:W-:Y:S06]  /*31a0*/  @!P1 BRA `(.L_x_54) ;  /* 0x00000004009c9947 */ /* 0x000fec0003800000 */
[----:B------:R-:W-:Y:S02]  /*31b0*/  ISETP.GE.U32.AND P0, PT, R8, 0x8, PT ;  /* 0x000000080800780c */ /* 0x000fe40003f06070 */
[----:B------:R-:W-:-:S04]  /*31c0*/  LOP3.LUT R16, R7, 0x7, RZ, 0xc0, !PT ;  /* 0x0000000707107812 */ /* 0x000fc800078ec0ff */
[----:B------:R-:W-:-:S07]  /*31d0*/  ISETP.NE.AND P1, PT, R16, RZ, PT ;  /* 0x000000ff1000720c */ /* 0x000fce0003f25270 */
[----:B------:R-:W-:Y:S06]  /*31e0*/  @!P0 BRA `(.L_x_57) ;  /* 0x0000000000b48947 */ /* 0x000fec0003800000 */
[----:B------:R-:W0:Y:S01]  /*31f0*/  LDC.64 R20, c[0x0][0x390] ;  /* 0x0000e400ff147b82 */ /* 0x000e220000000a00 */
[----:B------:R-:W-:-:S05]  /*3200*/  IADD3 R2, PT, PT, R9, UR4, RZ ;  /* 0x0000000409027c10 */ /* 0x000fca000fffe0ff */
[----:B------:R-:W-:-:S04]  /*3210*/  IMAD R11, R4, R2, R25 ;  /* 0x00000002040b7224 */ /* 0x000fc800078e0219 */
[----:B0-----:R-:W-:-:S05]  /*3220*/  IMAD.WIDE R20, R11, 0x2, R20 ;  /* 0x000000020b147825 */ /* 0x001fca00078e0214 */
[----:B------:R0:W2:Y:S01]  /*3230*/  LDG.E.U16.CONSTANT R8, desc[UR8][R20.64] ;  /* 0x0000000814087981 */ /* 0x0000a2000c1e9500 */
[----:B------:R-:W-:-:S05]  /*3240*/  IMAD.WIDE R26, R4, 0x2, R20 ;  /* 0x00000002041a7825 */ /* 0x000fca00078e0214 */
[----:B------:R1:W3:Y:S01]  /*3250*/  LDG.E.U16.CONSTANT R2, desc[UR8][R26.64] ;  /* 0x000000081a027981 */ /* 0x0002e2000c1e9500 */
[----:B------:R-:W-:-:S04]  /*3260*/  IMAD.WIDE R22, R4, 0x2, R26 ;  /* 0x0000000204167825 */ /* 0x000fc800078e021a */
[C---:B------:R-:W-:Y:S02]  /*3270*/  IMAD.WIDE R10, R4.reuse, 0x2, R22 ;  /* 0x00000002040a7825 */ /* 0x040fe400078e0216 */
[----:B------:R4:W5:Y:S02]  /*3280*/  LDG.E.U16.CONSTANT R22, desc[UR8][R22.64] ;  /* 0x0000000816167981 */ /* 0x000964000c1e9500 */
[C---:B------:R-:W-:Y:S02]  /*3290*/  IMAD.WIDE R12, R4.reuse, 0x2, R10 ;  /* 0x00000002040c7825 */ /* 0x040fe400078e020a */
[----:B------:R4:W5:Y:S02]  /*32a0*/  LDG.E.U16.CONSTANT R10, desc[UR8][R10.64] ;  /* 0x000000080a0a7981 */ /* 0x000964000c1e9500 */
[C---:B------:R-:W-:Y:S02]  /*32b0*/  IMAD.WIDE R14, R4.reuse, 0x2, R12 ;  /* 0x00000002040e7825 */ /* 0x040fe400078e020c */
[----:B------:R2:W5:Y:S02]  /*32c0*/  LDG.E.U16.CONSTANT R12, desc[UR8][R12.64] ;  /* 0x000000080c0c7981 */ /* 0x000564000c1e9500 */
[----:B------:R-:W-:-:S02]  /*32d0*/  IMAD.WIDE R18, R4, 0x2, R14 ;  /* 0x0000000204127825 */ /* 0x000fc400078e020e */
[----:B------:R2:W5:Y:S02]  /*32e0*/  LDG.E.U16.CONSTANT R14, desc[UR8][R14.64] ;  /* 0x000000080e0e7981 */ /* 0x000564000c1e9500 */
[----:B0-----:R-:W-:Y:S02]  /*32f0*/  IMAD.WIDE R20, R4, 0x2, R18 ;  /* 0x0000000204147825 */ /* 0x001fe400078e0212 */
[----:B------:R-:W5:Y:S04]  /*3300*/  LDG.E.U16.CONSTANT R18, desc[UR8][R18.64] ;  /* 0x0000000812127981 */ /* 0x000f68000c1e9500 */
[----:B------:R-:W5:Y:S01]  /*3310*/  LDG.E.U16.CONSTANT R20, desc[UR8][R20.64] ;  /* 0x0000000814147981 */ /* 0x000f62000c1e9500 */
[----:B-1----:R-:W-:-:S05]  /*3320*/  LEA R27, R9, R6, 0x2 ;  /* 0x00000006091b7211 */ /* 0x002fca00078e10ff */
[----:B------:R-:W0:Y:S04]  /*3330*/  LDS R28, [R27] ;  /* 0x000000001b1c7984 */ /* 0x000e280000000800 */
[----:B------:R-:W1:Y:S04]  /*3340*/  LDS R26, [R27+0x4] ;  /* 0x000004001b1a7984 */ /* 0x000e680000000800 */
[----:B------:R-:W1:Y:S04]  /*3350*/  LDS R24, [R27+0x8] ;  /* 0x000008001b187984 */ /* 0x000e680000000800 */
[----:B----4-:R-:W4:Y:S04]  /*3360*/  LDS R23, [R27+0xc] ;  /* 0x00000c001b177984 */ /* 0x010f280000000800 */
[----:B------:R-:W4:Y:S01]  /*3370*/  LDS R11, [R27+0x10] ;  /* 0x000010001b0b7984 */ /* 0x000f220000000800 */
[----:B------:R-:W-:Y:S01]  /*3380*/  IADD3 R9, PT, PT, R9, 0x8, RZ ;  /* 0x0000000809097810 */ /* 0x000fe20007ffe0ff */
[----:B--2---:R-:W-:-:S02]  /*3390*/  IMAD.U32 R13, R8, 0x10000, RZ ;  /* 0x00010000080d7824 */ /* 0x004fc400078e00ff */
[----:B------:R-:W2:Y:S02]  /*33a0*/  LDS R8, [R27+0x14] ;  /* 0x000014001b087984 */ /* 0x000ea40000000800 */
[----:B0-----:R-:W-:Y:S02]  /*33b0*/  FFMA R15, R28, R13, R17 ;  /* 0x0000000d1c0f7223 */ /* 0x001fe40000000011 */
[----:B------:R-:W0:Y:S04]  /*33c0*/  LDS R13, [R27+0x18] ;  /* 0x000018001b0d7984 */ /* 0x000e280000000800 */
[----:B------:R-:W0:Y:S01]  /*33d0*/  LDS R17, [R27+0x1c] ;  /* 0x00001c001b117984 */ /* 0x000e220000000800 */
[----:B---3--:R-:W-:Y:S02]  /*33e0*/  SHF.L.U32 R2, R2, 0x10, RZ ;  /* 0x0000001002027819 */ /* 0x008fe400000006ff */
[----:B-----5:R-:W-:-:S03]  /*33f0*/  SHF.L.U32 R22, R22, 0x10, RZ ;  /* 0x0000001016167819 */ /* 0x020fc600000006ff */
[----:B-1----:R-:W-:-:S04]  /*3400*/  FFMA R15, R26, R2, R15 ;  /* 0x000000021a0f7223 */ /* 0x002fc8000000000f */
[----:B------:R-:W-:Y:S01]  /*3410*/  FFMA R22, R24, R22, R15 ;  /* 0x0000001618167223 */ /* 0x000fe2000000000f */
[----:B------:R-:W-:-:S04]  /*3420*/  IMAD.U32 R10, R10, 0x10000, RZ ;  /* 0x000100000a0a7824 */ /* 0x000fc800078e00ff */
[----:B----4-:R-:W-:Y:S01]  /*3430*/  FFMA R10, R23, R10, R22 ;  /* 0x0000000a170a7223 */ /* 0x010fe20000000016 */
[----:B------:R-:W-:-:S05]  /*3440*/  SHF.L.U32 R12, R12, 0x10, RZ ;  /* 0x000000100c0c7819 */ /* 0x000fca00000006ff */
[----:B------:R-:W-:Y:S01]  /*3450*/  FFMA R11, R11, R12, R10 ;  /* 0x0000000c0b0b7223 */ /* 0x000fe2000000000a */
[----:B------:R-:W-:Y:S01]  /*3460*/  SHF.L.U32 R14, R14, 0x10, RZ ;  /* 0x000000100e0e7819 */ /* 0x000fe200000006ff */
[----:B------:R-:W-:-:S04]  /*3470*/  IMAD.U32 R18, R18, 0x10000, RZ ;  /* 0x0001000012127824 */ /* 0x000fc800078e00ff */
[----:B--2---:R-:W-:Y:S01]  /*3480*/  FFMA R8, R8, R14, R11 ;  /* 0x0000000e08087223 */ /* 0x004fe2000000000b */
[----:B------:R-:W-:-:S03]  /*3490*/  SHF.L.U32 R20, R20, 0x10, RZ ;  /* 0x0000001014147819 */ /* 0x000fc600000006ff */
[----:B0-----:R-:W-:-:S04]  /*34a0*/  FFMA R8, R13, R18, R8 ;  /* 0x000000120d087223 */ /* 0x001fc80000000008 */
[----:B------:R-:W-:-:S07]  /*34b0*/  FFMA R17, R17, R20, R8 ;  /* 0x0000001411117223 */ /* 0x000fce0000000008 */
.L_x_57:
[----:B------:R-:W-:Y:S05]  /*34c0*/  @!P1 BRA `(.L_x_54) ;  /* 0x0000000000d49947 */ /* 0x000fea0003800000 */
[----:B------:R-:W-:Y:S02]  /*34d0*/  ISETP.GE.U32.AND P0, PT, R16, 0x4, PT ;  /* 0x000000041000780c */ /* 0x000fe40003f06070 */
[----:B------:R-:W-:-:S04]  /*34e0*/  LOP3.LUT R2, R7, 0x3, RZ, 0xc0, !PT ;  /* 0x0000000307027812 */ /* 0x000fc800078ec0ff */
[----:B------:R-:W-:-:S07]  /*34f0*/  ISETP.NE.AND P1, PT, R2, RZ, PT ;  /* 0x000000ff0200720c */ /* 0x000fce0003f25270 */
[----:B------:R-:W-:Y:S06]  /*3500*/  @!P0 BRA `(.L_x_58) ;  /* 0x0000000000648947 */ /* 0x000fec0003800000 */
[----:B------:R-:W0:Y:S01]  /*3510*/  LDC.64 R10, c[0x0][0x390] ;  /* 0x0000e400ff0a7b82 */ /* 0x000e220000000a00 */
[----:B------:R-:W-:-:S04]  /*3520*/  VIADD R7, R9, UR4 ;  /* 0x0000000409077c36 */ /* 0x000fc80008000000 */
[----:B------:R-:W-:-:S04]  /*3530*/  IMAD R7, R4, R7, R25 ;  /* 0x0000000704077224 */ /* 0x000fc800078e0219 */
[----:B0-----:R-:W-:-:S04]  /*3540*/  IMAD.WIDE R10, R7, 0x2, R10 ;  /* 0x00000002070a7825 */ /* 0x001fc800078e020a */
[C---:B------:R-:W-:Y:S02]  /*3550*/  IMAD.WIDE R12, R4.reuse, 0x2, R10 ;  /* 0x00000002040c7825 */ /* 0x040fe400078e020a */
[----:B------:R-:W2:Y:S02]  /*3560*/  LDG.E.U16.CONSTANT R10, desc[UR8][R10.64] ;  /* 0x000000080a0a7981 */ /* 0x000ea4000c1e9500 */
[C---:B------:R-:W-:Y:S02]  /*3570*/  IMAD.WIDE R14, R4.reuse, 0x2, R12 ;  /* 0x00000002040e7825 */ /* 0x040fe400078e020c */
[----:B------:R-:W3:Y:S02]  /*3580*/  LDG.E.U16.CONSTANT R12, desc[UR8][R12.64] ;  /* 0x000000080c0c7981 */ /* 0x000ee4000c1e9500 */
[----:B------:R-:W-:Y:S02]  /*3590*/  IMAD.WIDE R18, R4, 0x2, R14 ;  /* 0x0000000204127825 */ /* 0x000fe400078e020e */
[----:B------:R-:W4:Y:S04]  /*35a0*/  LDG.E.U16.CONSTANT R14, desc[UR8][R14.64] ;  /* 0x000000080e0e7981 */ /* 0x000f28000c1e9500 */
[----:B------:R-:W5:Y:S01]  /*35b0*/  LDG.E.U16.CONSTANT R18, desc[UR8][R18.64] ;  /* 0x0000000812127981 */ /* 0x000f62000c1e9500 */
[C---:B------:R-:W-:Y:S01]  /*35c0*/  LEA R6, R9.reuse, R6, 0x2 ;  /* 0x0000000609067211 */ /* 0x040fe200078e10ff */
[----:B------:R-:W-:-:S04]  /*35d0*/  VIADD R9, R9, 0x4 ;  /* 0x0000000409097836 */ /* 0x000fc80000000000 */
[----:B------:R-:W0:Y:S04]  /*35e0*/  LDS R8, [R6] ;  /* 0x0000000006087984 */ /* 0x000e280000000800 */
[----:B------:R-:W1:Y:S04]  /*35f0*/  LDS R7, [R6+0x4] ;  /* 0x0000040006077984 */ /* 0x000e680000000800 */
[----:B------:R-:W5:Y:S04]  /*3600*/  LDS R16, [R6+0x8] ;  /* 0x0000080006107984 */ /* 0x000f680000000800 */
[----:B------:R-:W5:Y:S01]  /*3610*/  LDS R20, [R6+0xc] ;  /* 0x00000c0006147984 */ /* 0x000f620000000800 */
[----:B--2---:R-:W-:-:S05]  /*3620*/  SHF.L.U32 R10, R10, 0x10, RZ ;  /* 0x000000100a0a7819 */ /* 0x004fca00000006ff */
[----:B0-----:R-:W-:Y:S01]  /*3630*/  FFMA R8, R8, R10, R17 ;  /* 0x0000000a08087223 */ /* 0x001fe20000000011 */
[----:B---3--:R-:W-:-:S04]  /*3640*/  IMAD.U32 R11, R12, 0x10000, RZ ;  /* 0x000100000c0b7824 */ /* 0x008fc800078e00ff */
[----:B-1----:R-:W-:Y:S01]  /*3650*/  FFMA R7, R7, R11, R8 ;  /* 0x0000000b07077223 */ /* 0x002fe20000000008 */
[----:B----4-:R-:W-:Y:S02]  /*3660*/  SHF.L.U32 R10, R14, 0x10, RZ ;  /* 0x000000100e0a7819 */ /* 0x010fe400000006ff */
[----:B-----5:R-:W-:-:S03]  /*3670*/  SHF.L.U32 R18, R18, 0x10, RZ ;  /* 0x0000001012127819 */ /* 0x020fc600000006ff */
[----:B------:R-:W-:-:S04]  /*3680*/  FFMA R7, R16, R10, R7 ;  /* 0x0000000a10077223 */ /* 0x000fc80000000007 */
[----:B------:R-:W-:-:S07]  /*3690*/  FFMA R17, R20, R18, R7 ;  /* 0x0000001214117223 */ /* 0x000fce0000000007 */
.L_x_58:
[----:B------:R-:W-:Y:S05]  /*36a0*/  @!P1 BRA `(.L_x_54) ;  /* 0x00000000005c9947 */ /* 0x000fea0003800000 */
[----:B------:R-:W0:Y:S01]  /*36b0*/  S2UR UR6, SR_CgaCtaId ;  /* 0x00000000000679c3 */ /* 0x000e220000008800 */
[----:B------:R-:W-:Y:S01]  /*36c0*/  VIMNMX R8, PT, PT, R3, UR10, !PT ;  /* 0x0000000a03087c48 */ /* 0x000fe2000ffe0100 */
[----:B------:R-:W-:Y:S01]  /*36d0*/  UMOV UR5, 0x400 ;  /* 0x0000040000057882 */ /* 0x000fe20000000000 */
[----:B------:R-:W-:Y:S02]  /*36e0*/  IADD3 R10, PT, PT, -R2, RZ, RZ ;  /* 0x000000ff020a7210 */ /* 0x000fe40007ffe1ff */
[C---:B------:R-:W-:Y:S02]  /*36f0*/  IADD3 R8, PT, PT, R9.reuse, -R3, R8 ;  /* 0x8000000309087210 */ /* 0x040fe40007ffe008 */
[----:B------:R-:W-:Y:S01]  /*3700*/  LEA R9, R9, UR12, 0x2 ;  /* 0x0000000c09097c11 */ /* 0x000fe2000f8e10ff */
[----:B------:R-:W1:Y:S03]  /*3710*/  LDC R11, c[0x0][0x3ac] ;  /* 0x0000eb00ff0b7b82 */ /* 0x000e660000000800 */
[----:B------:R-:W-:-:S05]  /*3720*/  LEA R9, R0, R9, 0x2 ;  /* 0x0000000900097211 */ /* 0x000fca00078e10ff */
[----:B------:R-:W2:Y:S01]  /*3730*/  LDC.64 R6, c[0x0][0x390] ;  /* 0x0000e400ff067b82 */ /* 0x000ea20000000a00 */
[----:B0-----:R-:W-:-:S06]  /*3740*/  ULEA UR5, UR6, UR5, 0x18 ;  /* 0x0000000506057291 */ /* 0x001fcc000f8ec0ff */
[----:B------:R-:W-:Y:S02]  /*3750*/  VIADD R9, R9, UR5 ;  /* 0x0000000509097c36 */ /* 0x000fe40008000000 */
[----:B-1----:R-:W-:-:S04]  /*3760*/  IMAD R8, R8, R11, UR14 ;  /* 0x0000000e08087e24 */ /* 0x002fc8000f8e020b */
[----:B------:R-:W-:-:S07]  /*3770*/  IMAD R11, R8, R0, R5 ;  /* 0x00000000080b7224 */ /* 0x000fce00078e0205 */
.L_x_59:
[----:B--2---:R-:W-:Y:S01]  /*3780*/  IMAD.WIDE R2, R11, 0x2, R6 ;  /* 0x000000020b027825 */ /* 0x004fe200078e0206 */
[----:B------:R0:W1:Y:S05]  /*3790*/  LDS R8, [R9] ;  /* 0x0000000009087984 */ /* 0x00006a0000000800 */
[----:B------:R-:W2:Y:S01]  /*37a0*/  LDG.E.U16.CONSTANT R2, desc[UR8][R2.64] ;  /* 0x0000000802027981 */ /* 0x000ea2000c1e9500 */
[----:B------:R-:W-:Y:S01]  /*37b0*/  IADD3 R10, PT, PT, R10, 0x1, RZ ;  /* 0x000000010a0a7810 */ /* 0x000fe20007ffe0ff */
[----:B------:R-:W-:Y:S01]  /*37c0*/  IMAD.IADD R11, R4, 0x1, R11 ;  /* 0x00000001040b7824 */ /* 0x000fe200078e020b */
[----:B0-----:R-:W-:Y:S02]  /*37d0*/  IADD3 R9, PT, PT, R9, 0x4, RZ ;  /* 0x0000000409097810 */ /* 0x001fe40007ffe0ff */
[----:B------:R-:W-:-:S02]  /*37e0*/  ISETP.NE.AND P0, PT, R10, RZ, PT ;  /* 0x000000ff0a00720c */ /* 0x000fc40003f05270 */
[----:B--2---:R-:W-:-:S05]  /*37f0*/  SHF.L.U32 R12, R2, 0x10, RZ ;  /* 0x00000010020c7819 */ /* 0x004fca00000006ff */
[----:B-1----:R-:W-:-:S06]  /*3800*/  FFMA R17, R8, R12, R17 ;  /* 0x0000000c08117223 */ /* 0x002fcc0000000011 */
[----:B------:R-:W-:Y:S05]  /*3810*/  @P0 BRA `(.L_x_59) ;  /* 0xfffffffc00d80947 */ /* 0x000fea000383ffff */
.L_x_54:
[----:B------:R-:W0:Y:S01]  /*3820*/  LDC.64 R2, c[0x0][0x398] ;  /* 0x0000e600ff027b82 */ /* 0x000e220000000a00 */
[----:B------:R-:W-:Y:S01]  /*3830*/  IMAD R5, R0, UR14, R5 ;  /* 0x0000000e00057c24 */ /* 0x000fe2000f8e0205 */
[----:B------:R-:W-:-:S03]  /*3840*/  F2FP.BF16.F32.PACK_AB R17, RZ, R17 ;  /* 0x00000011ff11723e */ /* 0x000fc600000010ff */
[----:B------:R-:W-:-:S04]  /*3850*/  IMAD R5, R4, UR15, R5 ;  /* 0x0000000f04057c24 */ /* 0x000fc8000f8e0205 */
[----:B0-----:R-:W-:-:S05]  /*3860*/  IMAD.WIDE R2, R5, 0x2, R2 ;  /* 0x0000000205027825 */ /* 0x001fca00078e0202 */
[----:B------:R-:W-:Y:S01]  /*3870*/  STG.E.U16 desc[UR8][R2.64], R17 ;  /* 0x0000001102007986 */ /* 0x000fe2000c101508 */
[----:B------:R-:W-:Y:S05]  /*3880*/  EXIT ;  /* 0x000000000000794d */ /* 0x000fea0003800000 */
        .weak           $__internal_0_$__cuda_sm3x_div_rn_noftz_f32_slowpath
        .type           $__internal_0_$__cuda_sm3x_div_rn_noftz_f32_slowpath,@function
        .size           $__internal_0_$__cuda_sm3x_div_rn_noftz_f32_slowpath,(.L_x_72 - $__internal_0_$__cuda_sm3x_div_rn_noftz_f32_slowpath)
$__internal_0_$__cuda_sm3x_div_rn_noftz_f32_slowpath:
[----:B------:R-:W-:Y:S01]  /*3890*/  SHF.R.U32.HI R9, RZ, 0x17, R3 ;  /* 0x00000017ff097819 */ /* 0x000fe20000011603 */
[----:B------:R-:W-:Y:S01]  /*38a0*/  BSSY.RECONVERGENT B1, `(.L_x_60) ;  /* 0x0000063000017945 */ /* 0x000fe20003800200 */
[----:B------:R-:W-:Y:S02]  /*38b0*/  SHF.R.U32.HI R11, RZ, 0x17, R0 ;  /* 0x00000017ff0b7819 */ /* 0x000fe40000011600 */
[----:B------:R-:W-:Y:S02]  /*38c0*/  LOP3.LUT R9, R9, 0xff, RZ, 0xc0, !PT ;  /* 0x000000ff09097812 */ /* 0x000fe400078ec0ff */
[----:B------:R-:W-:Y:S02]  /*38d0*/  LOP3.LUT R11, R11, 0xff, RZ, 0xc0, !PT ;  /* 0x000000ff0b0b7812 */ /* 0x000fe400078ec0ff */
[----:B------:R-:W-:Y:S02]  /*38e0*/  IADD3 R16, PT, PT, R9, -0x1, RZ ;  /* 0xffffffff09107810 */ /* 0x000fe40007ffe0ff */
[----:B------:R-:W-:Y:S01]  /*38f0*/  MOV R19, R3 ;  /* 0x0000000300137202 */ /* 0x000fe20000000f00 */
[----:B------:R-:W-:Y:S01]  /*3900*/  VIADD R17, R11, 0xffffffff ;  /* 0xffffffff0b117836 */ /* 0x000fe20000000000 */
[----:B------:R-:W-:-:S04]  /*3910*/  ISETP.GT.U32.AND P0, PT, R16, 0xfd, PT ;  /* 0x000000fd1000780c */ /* 0x000fc80003f04070 */
[----:B------:R-:W-:-:S13]  /*3920*/  ISETP.GT.U32.OR P0, PT, R17, 0xfd, P0 ;  /* 0x000000fd1100780c */ /* 0x000fda0000704470 */
[----:B------:R-:W-:Y:S01]  /*3930*/  @!P0 MOV R10, RZ ;  /* 0x000000ff000a8202 */ /* 0x000fe20000000f00 */
[----:B------:R-:W-:Y:S06]  /*3940*/  @!P0 BRA `(.L_x_61) ;  /* 0x00000000005c8947 */ /* 0x000fec0003800000 */
[----:B------:R-:W-:Y:S02]  /*3950*/  FSETP.GTU.FTZ.AND P0, PT, |R0|, +INF , PT ;  /* 0x7f8000000000780b */ /* 0x000fe40003f1c200 */
[----:B------:R-:W-:-:S04]  /*3960*/  FSETP.GTU.FTZ.AND P1, PT, |R3|, +INF , PT ;  /* 0x7f8000000300780b */ /* 0x000fc80003f3c200 */
[----:B------:R-:W-:-:S13]  /*3970*/  PLOP3.LUT P0, PT, P0, P1, PT, 0xf8, 0x8f ;  /* 0x00000000008f781c */ /* 0x000fda0000703f70 */
[----:B------:R-:W-:Y:S05]  /*3980*/  @P0 BRA `(.L_x_62) ;  /* 0x00000004004c0947 */ /* 0x000fea0003800000 */
[----:B------:R-:W-:-:S13]  /*3990*/  LOP3.LUT P0, RZ, R19, 0x7fffffff, R0, 0xc8, !PT ;  /* 0x7fffffff13ff7812 */ /* 0x000fda000780c800 */
[----:B------:R-:W-:Y:S05]  /*39a0*/  @!P0 BRA `(.L_x_63) ;  /* 0x00000004003c8947 */ /* 0x000fea0003800000 */
[C---:B------:R-:W-:Y:S02]  /*39b0*/  FSETP.NEU.FTZ.AND P2, PT, |R0|.reuse, +INF , PT ;  /* 0x7f8000000000780b */ /* 0x040fe40003f5d200 */
[----:B------:R-:W-:Y:S02]  /*39c0*/  FSETP.NEU.FTZ.AND P1, PT, |R3|, +INF , PT ;  /* 0x7f8000000300780b */ /* 0x000fe40003f3d200 */
[----:B------:R-:W-:-:S11]  /*39d0*/  FSETP.NEU.FTZ.AND P0, PT, |R0|, +INF , PT ;  /* 0x7f8000000000780b */ /* 0x000fd60003f1d200 */
[----:B------:R-:W-:Y:S05]  /*39e0*/  @!P1 BRA !P2, `(.L_x_63) ;  /* 0x00000004002c9947 */ /* 0x000fea0005000000 */
[----:B------:R-:W-:-:S04]  /*39f0*/  LOP3.LUT P2, RZ, R0, 0x7fffffff, RZ, 0xc0, !PT ;  /* 0x7fffffff00ff7812 */ /* 0x000fc8000784c0ff */
[----:B------:R-:W-:-:S13]  /*3a00*/  PLOP3.LUT P1, PT, P1, P2, PT, 0x2f, 0xf2 ;  /* 0x0000000000f2781c */ /* 0x000fda0000f24577 */
[----:B------:R-:W-:Y:S05]  /*3a10*/  @P1 BRA `(.L_x_64) ;  /* 0x0000000400181947 */ /* 0x000fea0003800000 */
[----:B------:R-:W-:-:S04]  /*3a20*/  LOP3.LUT P1, RZ, R19, 0x7fffffff, RZ, 0xc0, !PT ;  /* 0x7fffffff13ff7812 */ /* 0x000fc8000782c0ff */
[----:B------:R-:W-:-:S13]  /*3a30*/  PLOP3.LUT P0, PT, P0, P1, PT, 0x2f, 0xf2 ;  /* 0x0000000000f2781c */ /* 0x000fda0000702577 */
[----:B------:R-:W-:Y:S05]  /*3a40*/  @P0 BRA `(.L_x_65) ;  /* 0x0000000400000947 */ /* 0x000fea0003800000 */
[----:B------:R-:W-:Y:S02]  /*3a50*/  ISETP.GE.AND P0, PT, R17, RZ, PT ;  /* 0x000000ff1100720c */ /* 0x000fe40003f06270 */
[----:B------:R-:W-:-:S11]  /*3a60*/  ISETP.GE.AND P1, PT, R16, RZ, PT ;  /* 0x000000ff1000720c */ /* 0x000fd60003f26270 */
[----:B------:R-:W-:Y:S01]  /*3a70*/  @P0 IMAD.MOV.U32 R10, RZ, RZ, RZ ;  /* 0x000000ffff0a0224 */ /* 0x000fe200078e00ff */
[----:B------:R-:W-:Y:S01]  /*3a80*/  @!P0 MOV R10, 0xffffffc0 ;  /* 0xffffffc0000a8802 */ /* 0x000fe20000000f00 */
[----:B------:R-:W-:Y:S01]  /*3a90*/  @!P0 FFMA R0, R0, 1.84467440737095516160e+19, RZ ;  /* 0x5f80000000008823 */ /* 0x000fe200000000ff */
[----:B------:R-:W-:Y:S02]  /*3aa0*/  @!P1 FFMA R19, R3, 1.84467440737095516160e+19, RZ ;  /* 0x5f80000003139823 */ /* 0x000fe400000000ff */
[----:B------:R-:W-:-:S07]  /*3ab0*/  @!P1 IADD3 R10, PT, PT, R10, 0x40, RZ ;  /* 0x000000400a0a9810 */ /* 0x000fce0007ffe0ff */
.L_x_61:
[----:B------:R-:W-:Y:S01]  /*3ac0*/  LEA R16, R9, 0xc0800000, 0x17 ;  /* 0xc080000009107811 */ /* 0x000fe200078eb8ff */
[----:B------:R-:W-:Y:S01]  /*3ad0*/  BSSY.RECONVERGENT B2, `(.L_x_66) ;  /* 0x0000036000027945 */ /* 0x000fe20003800200 */
[----:B------:R-:W-:-:S03]  /*3ae0*/  IADD3 R11, PT, PT, R11, -0x7f, RZ ;  /* 0xffffff810b0b7810 */ /* 0x000fc60007ffe0ff */
[----:B------:R-:W-:Y:S02]  /*3af0*/  IMAD.IADD R24, R19, 0x1, -R16 ;  /* 0x0000000113187824 */ /* 0x000fe400078e0a10 */
[C---:B------:R-:W-:Y:S01]  /*3b00*/  IMAD R0, R11.reuse, -0x800000, R0 ;  /* 0xff8000000b007824 */ /* 0x040fe200078e0200 */
[----:B------:R-:W-:Y:S01]  /*3b10*/  IADD3 R11, PT, PT, R11, 0x7f, -R9 ;  /* 0x0000007f0b0b7810 */ /* 0x000fe20007ffe809 */
[----:B------:R-:W0:Y:S01]  /*3b20*/  MUFU.RCP R16, R24 ;  /* 0x0000001800107308 */ /* 0x000e220000001000 */
[----:B------:R-:W-:Y:S02]  /*3b30*/  FADD.FTZ R17, -R24, -RZ ;  /* 0x800000ff18117221 */ /* 0x000fe40000010100 */
[----:B------:R-:W-:Y:S02]  /*3b40*/  IADD3 R11, PT, PT, R11, R10, RZ ;  /* 0x0000000a0b0b7210 */ /* 0x000fe40007ffe0ff */
[----:B0-----:R-:W-:-:S04]  /*3b50*/  FFMA R19, R16, R17, 1 ;  /* 0x3f80000010137423 */ /* 0x001fc80000000011 */
[----:B------:R-:W-:-:S04]  /*3b60*/  FFMA R19, R16, R19, R16 ;  /* 0x0000001310137223 */ /* 0x000fc80000000010 */
[----:B------:R-:W-:-:S04]  /*3b70*/  FFMA R16, R0, R19, RZ ;  /* 0x0000001300107223 */ /* 0x000fc800000000ff */
[----:B------:R-:W-:-:S04]  /*3b80*/  FFMA R23, R17, R16, R0 ;  /* 0x0000001011177223 */ /* 0x000fc80000000000 */
[----:B------:R-:W-:-:S04]  /*3b90*/  FFMA R16, R19, R23, R16 ;  /* 0x0000001713107223 */ /* 0x000fc80000000010 */
[----:B------:R-:W-:-:S04]  /*3ba0*/  FFMA R17, R17, R16, R0 ;  /* 0x0000001011117223 */ /* 0x000fc80000000000 */
[----:B------:R-:W-:-:S05]  /*3bb0*/  FFMA R0, R19, R17, R16 ;  /* 0x0000001113007223 */ /* 0x000fca0000000010 */
[----:B------:R-:W-:-:S04]  /*3bc0*/  SHF.R.U32.HI R9, RZ, 0x17, R0 ;  /* 0x00000017ff097819 */ /* 0x000fc80000011600 */
[----:B------:R-:W-:-:S05]  /*3bd0*/  LOP3.LUT R10, R9, 0xff, RZ, 0xc0, !PT ;  /* 0x000000ff090a7812 */ /* 0x000fca00078ec0ff */
[----:B------:R-:W-:-:S05]  /*3be0*/  IMAD.IADD R9, R10, 0x1, R11 ;  /* 0x000000010a097824 */ /* 0x000fca00078e020b */
[----:B------:R-:W-:-:S04]  /*3bf0*/  IADD3 R10, PT, PT, R9, -0x1, RZ ;  /* 0xffffffff090a7810 */ /* 0x000fc80007ffe0ff */
[----:B------:R-:W-:-:S13]  /*3c00*/  ISETP.GE.U32.AND P0, PT, R10, 0xfe, PT ;  /* 0x000000fe0a00780c */ /* 0x000fda0003f06070 */
[----:B------:R-:W-:Y:S05]  /*3c10*/  @!P0 BRA `(.L_x_67) ;  /* 0x0000000000808947 */ /* 0x000fea0003800000 */
[----:B------:R-:W-:-:S13]  /*3c20*/  ISETP.GT.AND P0, PT, R9, 0xfe, PT ;  /* 0x000000fe0900780c */ /* 0x000fda0003f04270 */
[----:B------:R-:W-:Y:S05]  /*3c30*/  @P0 BRA `(.L_x_68) ;  /* 0x00000000006c0947 */ /* 0x000fea0003800000 */
[----:B------:R-:W-:-:S13]  /*3c40*/  ISETP.GE.AND P0, PT, R9, 0x1, PT ;  /* 0x000000010900780c */ /* 0x000fda0003f06270 */
[----:B------:R-:W-:Y:S05]  /*3c50*/  @P0 BRA `(.L_x_69) ;  /* 0x0000000000740947 */ /* 0x000fea0003800000 */
[----:B------:R-:W-:Y:S02]  /*3c60*/  ISETP.GE.AND P0, PT, R9, -0x18, PT ;  /* 0xffffffe80900780c */ /* 0x000fe40003f06270 */
[----:B------:R-:W-:-:S11]  /*3c70*/  LOP3.LUT R0, R0, 0x80000000, RZ, 0xc0, !PT ;  /* 0x8000000000007812 */ /* 0x000fd600078ec0ff */
[----:B------:R-:W-:Y:S05]  /*3c80*/  @!P0 BRA `(.L_x_69) ;  /* 0x0000000000688947 */ /* 0x000fea0003800000 */
[CCC-:B------:R-:W-:Y:S01]  /*3c90*/  FFMA.RZ R10, R19.reuse, R17.reuse, R16.reuse ;  /* 0x00000011130a7223 */ /* 0x1c0fe2000000c010 */
[CCC-:B------:R-:W-:Y:S01]  /*3ca0*/  FFMA.RP R11, R19.reuse, R17.reuse, R16.reuse ;  /* 0x00000011130b7223 */ /* 0x1c0fe20000008010 */
[----:B------:R-:W-:Y:S01]  /*3cb0*/  FFMA.RM R16, R19, R17, R16 ;  /* 0x0000001113107223 */ /* 0x000fe20000004010 */
[C---:B------:R-:W-:Y:S02]  /*3cc0*/  IADD3 R17, PT, PT, R9.reuse, 0x20, RZ ;  /* 0x0000002009117810 */ /* 0x040fe40007ffe0ff */
[----:B------:R-:W-:Y:S02]  /*3cd0*/  LOP3.LUT R10, R10, 0x7fffff, RZ, 0xc0, !PT ;  /* 0x007fffff0a0a7812 */ /* 0x000fe400078ec0ff */
[C---:B------:R-:W-:Y:S02]  /*3ce0*/  ISETP.NE.AND P2, PT, R9.reuse, RZ, PT ;  /* 0x000000ff0900720c */ /* 0x040fe40003f45270 */
[----:B------:R-:W-:Y:S02]  /*3cf0*/  LOP3.LUT R10, R10, 0x800000, RZ, 0xfc, !PT ;  /* 0x008000000a0a7812 */ /* 0x000fe400078efcff */
[----:B------:R-:W-:Y:S01]  /*3d00*/  ISETP.NE.AND P1, PT, R9, RZ, PT ;  /* 0x000000ff0900720c */ /* 0x000fe20003f25270 */
[----:B------:R-:W-:Y:S01]  /*3d10*/  IMAD.MOV R9, RZ, RZ, -R9 ;  /* 0x000000ffff097224 */ /* 0x000fe200078e0a09 */
[----:B------:R-:W-:-:S02]  /*3d20*/  SHF.L.U32 R17, R10, R17, RZ ;  /* 0x000000110a117219 */ /* 0x000fc400000006ff */
[----:B------:R-:W-:Y:S02]  /*3d30*/  FSETP.NEU.FTZ.AND P0, PT, R11, R16, PT ;  /* 0x000000100b00720b */ /* 0x000fe40003f1d000 */
[----:B------:R-:W-:Y:S02]  /*3d40*/  SEL R9, R9, RZ, P2 ;  /* 0x000000ff09097207 */ /* 0x000fe40001000000 */
[----:B------:R-:W-:Y:S02]  /*3d50*/  ISETP.NE.AND P1, PT, R17, RZ, P1 ;  /* 0x000000ff1100720c */ /* 0x000fe40000f25270 */
[----:B------:R-:W-:Y:S02]  /*3d60*/  SHF.R.U32.HI R9, RZ, R9, R10 ;  /* 0x00000009ff097219 */ /* 0x000fe4000001160a */
[----:B------:R-:W-:Y:S02]  /*3d70*/  PLOP3.LUT P0, PT, P0, P1, PT, 0xf8, 0x8f ;  /* 0x00000000008f781c */ /* 0x000fe40000703f70 */
[----:B------:R-:W-:-:S02]  /*3d80*/  SHF.R.U32.HI R11, RZ, 0x1, R9 ;  /* 0x00000001ff0b7819 */ /* 0x000fc40000011609 */
[----:B------:R-:W-:-:S04]  /*3d90*/  SEL R10, RZ, 0x1, !P0 ;  /* 0x00000001ff0a7807 */ /* 0x000fc80004000000 */
[----:B------:R-:W-:-:S04]  /*3da0*/  LOP3.LUT R10, R10, 0x1, R11, 0xf8, !PT ;  /* 0x000000010a0a7812 */ /* 0x000fc800078ef80b */
[----:B------:R-:W-:-:S04]  /*3db0*/  LOP3.LUT R10, R10, R9, RZ, 0xc0, !PT ;  /* 0x000000090a0a7212 */ /* 0x000fc800078ec0ff */
[----:B------:R-:W-:-:S04]  /*3dc0*/  IADD3 R11, PT, PT, R11, R10, RZ ;  /* 0x0000000a0b0b7210 */ /* 0x000fc80007ffe0ff */
[----:B------:R-:W-:Y:S01]  /*3dd0*/  LOP3.LUT R0, R11, R0, RZ, 0xfc, !PT ;  /* 0x000000000b007212 */ /* 0x000fe200078efcff */
[----:B------:R-:W-:Y:S06]  /*3de0*/  BRA `(.L_x_69) ;  /* 0x0000000000107947 */ /* 0x000fec0003800000 */
.L_x_68:
[----:B------:R-:W-:-:S04]  /*3df0*/  LOP3.LUT R0, R0, 0x80000000, RZ, 0xc0, !PT ;  /* 0x8000000000007812 */ /* 0x000fc800078ec0ff */
[----:B------:R-:W-:Y:S01]  /*3e00*/  LOP3.LUT R0, R0, 0x7f800000, RZ, 0xfc, !PT ;  /* 0x7f80000000007812 */ /* 0x000fe200078efcff */
[----:B------:R-:W-:Y:S06]  /*3e10*/  BRA `(.L_x_69) ;  /* 0x0000000000047947 */ /* 0x000fec0003800000 */
.L_x_67:
[----:B------:R-:W-:-:S07]  /*3e20*/  LEA R0, R11, R0, 0x17 ;  /* 0x000000000b007211 */ /* 0x000fce00078eb8ff */
.L_x_69:
[----:B------:R-:W-:Y:S05]  /*3e30*/  BSYNC.RECONVERGENT B2 ;  /* 0x0000000000027941 */ /* 0x000fea0003800200 */
.L_x_66:
[----:B------:R-:W-:Y:S05]  /*3e40*/  BRA `(.L_x_70) ;  /* 0x0000000000207947 */ /* 0x000fea0003800000 */
.L_x_65:
[----:B------:R-:W-:-:S04]  /*3e50*/  LOP3.LUT R0, R19, 0x80000000, R0, 0x48, !PT ;  /* 0x8000000013007812 */ /* 0x000fc800078e4800 */
[----:B------:R-:W-:Y:S01]  /*3e60*/  LOP3.LUT R0, R0, 0x7f800000, RZ, 0xfc, !PT ;  /* 0x7f80000000007812 */ /* 0x000fe200078efcff */
[----:B------:R-:W-:Y:S06]  /*3e70*/  BRA `(.L_x_70) ;  /* 0x0000000000147947 */ /* 0x000fec0003800000 */
.L_x_64:
[----:B------:R-:W-:Y:S01]  /*3e80*/  LOP3.LUT R0, R19, 0x80000000, R0, 0x48, !PT ;  /* 0x8000000013007812 */ /* 0x000fe200078e4800 */
[----:B------:R-:W-:Y:S06]  /*3e90*/  BRA `(.L_x_70) ;  /* 0x00000000000c7947 */ /* 0x000fec0003800000 */
.L_x_63:
[----:B------:R-:W0:Y:S01]  /*3ea0*/  MUFU.RSQ R0, -QNAN ;  /* 0xffc0000000007908 */ /* 0x000e220000001400 */
[----:B------:R-:W-:Y:S05]  /*3eb0*/  BRA `(.L_x_70) ;  /* 0x0000000000047947 */ /* 0x000fea0003800000 */
.L_x_62:
[----:B------:R-:W-:-:S07]  /*3ec0*/  FADD.FTZ R0, R0, R3 ;  /* 0x0000000300007221 */ /* 0x000fce0000010000 */
.L_x_70:
[----:B------:R-:W-:Y:S05]  /*3ed0*/  BSYNC.RECONVERGENT B1 ;  /* 0x0000000000017941 */ /* 0x000fea0003800200 */
.L_x_60:
[----:B------:R-:W-:Y:S01]  /*3ee0*/  HFMA2 R11, -RZ, RZ, 0, 0 ;  /* 0x00000000ff0b7431 */ /* 0x000fe200000001ff */
[----:B------:R-:W-:Y:S01]  /*3ef0*/  MOV R10, R2 ;  /* 0x00000002000a7202 */ /* 0x000fe20000000f00 */
[----:B0-----:R-:W-:-:S03]  /*3f00*/  IMAD.MOV.U32 R9, RZ, RZ, R0 ;  /* 0x000000ffff097224 */ /* 0x001fc600078e0000 */
[----:B------:R-:W-:Y:S05]  /*3f10*/  RET.REL.NODEC R10 `(_Z18swa_forward_kernelPK13__nv_bfloat16S1_S1_PS_S2_iiii) ;  /* 0xffffffc00a387950 */ /* 0x000fea0003c3ffff */
.L_x_71:
[----:B------:R-:W-:-:S00]  /*3f20*/  BRA `(.L_x_71) ;  /* 0xfffffffc00fc7947 */ /* 0x000fc0000383ffff */
[----:B------:R-:W-:-:S00]  /*3f30*/  NOP ;  /* 0x0000000000007918 */ /* 0x000fc00000000000 */
        /* <DEDUP_REMOVED lines=12> */
.L_x_72:


//--------------------- .nv.shared._Z18swa_forward_kernelPK13__nv_bfloat16S1_S1_PS_S2_iiii --------------------------
	.section	.nv.shared._Z18swa_forward_kernelPK13__nv_bfloat16S1_S1_PS_S2_iiii,"aw",@nobits
	.sectionflags	@""
	.align	16
	.zero		1024


//--------------------- .nv.shared.reserved.0     --------------------------
	.section	.nv.shared.reserved.0,"aw",@nobits
	.weak		__nv_reservedSMEM_offset_0_alias
	.size		__nv_reservedSMEM_offset_0_alias, 0, 64
	.other		__nv_reservedSMEM_offset_0_alias,@"STO_CUDA_RESERVED_SHARED STV_DEFAULT"
__nv_reservedSMEM_offset_0_alias:
	.zero		0
	.zero		64


//--------------------- .nv.constant0._Z18swa_forward_kernelPK13__nv_bfloat16S1_S1_PS_S2_iiii --------------------------
	.section	.nv.constant0._Z18swa_forward_kernelPK13__nv_bfloat16S1_S1_PS_S2_iiii,"a",@progbits
	.sectionflags	@""
	.align	4
.nv.constant0._Z18swa_forward_kernelPK13__nv_bfloat16S1_S1_PS_S2_iiii:
	.zero		952


//--------------------- SYMBOLS --------------------------

	.type		.nv.reservedSmem.offset0,@object
	.size		.nv.reservedSmem.offset0,0x4
	.type		.nv.reservedSmem.cap,@object
	.size		.nv.reservedSmem.cap,0x4
